def attn_fwd(
    Q,
    K,
    V,
    Out,
    Lse,
    sm_scale,
    stride_qz,
    stride_qh,
    stride_qm,
    stride_qk,
    stride_kz,
    stride_kh,
    stride_kn,
    stride_kk,
    stride_vz,
    stride_vh,
    stride_vn,
    stride_vk,
    stride_oz,
    stride_oh,
    stride_om,
    stride_ok,
    seqlen_q,
    seqlen_k,
    BLOCK_M: tl.constexpr,
    BLOCK_N: tl.constexpr,
    HEAD_DIM: tl.constexpr,
    CAUSAL: tl.constexpr,
):
    start_m = tl.program_id(0)
    off_hz = tl.program_id(1)
    q_off = off_hz * stride_qh
    k_off = off_hz * stride_kh
    v_off = off_hz * stride_vh
    offs_m = start_m * BLOCK_M + tl.arange(0, BLOCK_M)
    offs_d = tl.arange(0, HEAD_DIM)
    offs_n = tl.arange(0, BLOCK_N)
    q_ptrs = Q + q_off + offs_m[:, None] * stride_qm + offs_d[None, :] * stride_qk
    k_ptrs = K + k_off + offs_d[:, None] * stride_kk + offs_n[None, :] * stride_kn
    v_ptrs = V + v_off + offs_n[:, None] * stride_vn + offs_d[None, :] * stride_vk
    m_i = tl.full([BLOCK_M], float("-inf"), dtype=tl.float32)
    l_i = tl.zeros([BLOCK_M], dtype=tl.float32) + 1.0
    acc = tl.zeros([BLOCK_M, HEAD_DIM], dtype=tl.float32)
    q = tl.load(q_ptrs)
    acc, l_i, m_i = _attn_fwd_inner(
        acc,
        l_i,
        m_i,
        q,
        k_ptrs,
        v_ptrs,
        sm_scale,
        stride_kn,
        stride_vn,
        start_m,
        seqlen_k,
        BLOCK_M,
        BLOCK_N,
        HEAD_DIM,
        CAUSAL,
    )
    acc = acc / l_i[:, None]
    lse = m_i + tl.math.log2(l_i) / 1.4426950408889634
    o_ptrs = (
        Out
        + off_hz * stride_oh
        + offs_m[:, None] * stride_om
        + offs_d[None, :] * stride_ok
    )
    tl.store(o_ptrs, acc.to(Out.dtype.element_ty))
    tl.store(Lse + off_hz * seqlen_q + offs_m, lse)

# config = {"BLOCK_M": 64, "BLOCK_N": 128, "HEAD_DIM": 64, "arch": "sm_100", "causal": true, "dtype": "fp16", "num_stages": 3, "num_warps": 4}
# arch = sm_100


// ===== COMPILED SASS (sm_100a) =====

	.target	sm_100a

	.elftype	@"ET_EXEC"


//--------------------- .note.nv.tkinfo           --------------------------
	.section	.note.nv.tkinfo,"",@"SHT_NOTE"
	.sectionflags	@"SHF_NOTE_NV_TKINFO"
	.tkinfo
        /*0018*/ 	.word	0x00000081
        /*0030*/ 	.string	""
        /*0030*/ 	.string	"ptxas-blackwell"
        /*0030*/ 	.string	"Cuda compilation tools, release 12.9, V12.9.86"
        /*0030*/ 	.string	"Build cuda_12.9.r12.9/compiler.36037853_0"
        /*0030*/ 	.string	"-v  -suppress-debug-info  -lineinfo  -arch sm_100a "



//--------------------- .note.nv.cuver            --------------------------
	.section	.note.nv.cuver,"",@"SHT_NOTE"
	.sectionflags	@"SHF_NOTE_NV_CUVER"
        /*0018*/ 	.short	0x0001
        /*001a*/ 	.short	0x0064
        /*001c*/ 	.short	0x0001
        /*001e*/ 	.short	0x0000
        /*0020*/ 	.short	0x0001
        /*0022*/ 	.short	0x0000


//--------------------- .nv.info                  --------------------------
	.section	.nv.info,"",@"SHT_CUDA_INFO"
	.align	4


	//----- nvinfo : EIATTR_REGCOUNT
	.align		4
        /*0000*/ 	.byte	0x04, 0x2f
        /*0002*/ 	.short	(.L_5 - .L_4)
	.align		4
.L_4:
        /*0004*/ 	.word	index@(attn_fwd)
        /*0008*/ 	.word	0x000000ff


	//----- nvinfo : EIATTR_FRAME_SIZE
	.align		4
.L_5:
        /*000c*/ 	.byte	0x04, 0x11
        /*000e*/ 	.short	(.L_7 - .L_6)
	.align		4
.L_6:
        /*0010*/ 	.word	index@($__internal_2_$__cuda_sm10x_tcgen05_guardrail_trap_unallocated_columns_being_dealloced)
        /*0014*/ 	.word	0x00000150


	//----- nvinfo : EIATTR_FRAME_SIZE
	.align		4
.L_7:
        /*0018*/ 	.byte	0x04, 0x11
        /*001a*/ 	.short	(.L_9 - .L_8)
	.align		4
.L_8:
        /*001c*/ 	.word	index@($__internal_1_$__cuda_sm10x_tcgen05_guardrail_trap_phase_invalid_during_alloc)
        /*0020*/ 	.word	0x00000150


	//----- nvinfo : EIATTR_FRAME_SIZE
	.align		4
.L_9:
        /*0024*/ 	.byte	0x04, 0x11
        /*0026*/ 	.short	(.L_11 - .L_10)
	.align		4
.L_10:
        /*0028*/ 	.word	index@($__internal_0_$__cuda_sm10x_tcgen05_guardrail_trap_col_being_dealloced_not_returned_by_alloc)
        /*002c*/ 	.word	0x00000150


	//----- nvinfo : EIATTR_FRAME_SIZE
	.align		4
.L_11:
        /*0030*/ 	.byte	0x04, 0x11
        /*0032*/ 	.short	(.L_13 - .L_12)
	.align		4
.L_12:
        /*0034*/ 	.word	index@(attn_fwd)
        /*0038*/ 	.word	0x00000150


	//----- nvinfo : EIATTR_MIN_STACK_SIZE
	.align		4
.L_13:
        /*003c*/ 	.byte	0x04, 0x12
        /*003e*/ 	.short	(.L_15 - .L_14)
	.align		4
.L_14:
        /*0040*/ 	.word	index@(attn_fwd)
        /*0044*/ 	.word	0x00000150
.L_15:


//--------------------- .nv.info.attn_fwd         --------------------------
	.section	.nv.info.attn_fwd,"",@"SHT_CUDA_INFO"
	.sectionflags	@""
	.align	4


	//----- nvinfo : EIATTR_CUDA_API_VERSION
	.align		4
        /*0000*/ 	.byte	0x04, 0x37
        /*0002*/ 	.short	(.L_17 - .L_16)
.L_16:
        /*0004*/ 	.word	0x00000081


	//----- nvinfo : EIATTR_KPARAM_INFO
	.align		4
.L_17:
        /*0008*/ 	.byte	0x04, 0x17
        /*000a*/ 	.short	(.L_19 - .L_18)
.L_18:
        /*000c*/ 	.word	0x00000000
        /*0010*/ 	.short	0x0019
        /*0012*/ 	.short	0x0080
        /*0014*/ 	.byte	0x00, 0xf4, 0x21, 0x00


	//----- nvinfo : EIATTR_KPARAM_INFO
	.align		4
.L_19:
        /*0018*/ 	.byte	0x04, 0x17
        /*001a*/ 	.short	(.L_21 - .L_20)
.L_20:
        /*001c*/ 	.word	0x00000000
        /*0020*/ 	.short	0x0018
        /*0022*/ 	.short	0x0078
        /*0024*/ 	.byte	0x00, 0xf4, 0x21, 0x00


	//----- nvinfo : EIATTR_KPARAM_INFO
	.align		4
.L_21:
        /*0028*/ 	.byte	0x04, 0x17
        /*002a*/ 	.short	(.L_23 - .L_22)
.L_22:
        /*002c*/ 	.word	0x00000000
        /*0030*/ 	.short	0x0017
        /*0032*/ 	.short	0x0070
        /*0034*/ 	.byte	0x00, 0xf0, 0x11, 0x00


	//----- nvinfo : EIATTR_KPARAM_INFO
	.align		4
.L_23:
        /*0038*/ 	.byte	0x04, 0x17
        /*003a*/ 	.short	(.L_25 - .L_24)
.L_24:
        /*003c*/ 	.word	0x00000000
        /*0040*/ 	.short	0x0016
        /*0042*/ 	.short	0x006c
        /*0044*/ 	.byte	0x00, 0xf0, 0x11, 0x00


	//----- nvinfo : EIATTR_KPARAM_INFO
	.align		4
.L_25:
        /*0048*/ 	.byte	0x04, 0x17
        /*004a*/ 	.short	(.L_27 - .L_26)
.L_26:
        /*004c*/ 	.word	0x00000000
        /*0050*/ 	.short	0x0015
        /*0052*/ 	.short	0x0068
        /*0054*/ 	.byte	0x00, 0xf0, 0x11, 0x00


	//----- nvinfo : EIATTR_KPARAM_INFO
	.align		4
.L_27:
        /*0058*/ 	.byte	0x04, 0x17
        /*005a*/ 	.short	(.L_29 - .L_28)
.L_28:
        /*005c*/ 	.word	0x00000000
        /*0060*/ 	.short	0x0014
        /*0062*/ 	.short	0x0064
        /*0064*/ 	.byte	0x00, 0xf0, 0x11, 0x00


	//----- nvinfo : EIATTR_KPARAM_INFO
	.align		4
.L_29:
        /*0068*/ 	.byte	0x04, 0x17
        /*006a*/ 	.short	(.L_31 - .L_30)
.L_30:
        /*006c*/ 	.word	0x00000000
        /*0070*/ 	.short	0x0013
        /*0072*/ 	.short	0x0060
        /*0074*/ 	.byte	0x00, 0xf0, 0x11, 0x00


	//----- nvinfo : EIATTR_KPARAM_INFO
	.align		4
.L_31:
        /*0078*/ 	.byte	0x04, 0x17
        /*007a*/ 	.short	(.L_33 - .L_32)
.L_32:
        /*007c*/ 	.word	0x00000000
        /*0080*/ 	.short	0x0012
        /*0082*/ 	.short	0x005c
        /*0084*/ 	.byte	0x00, 0xf0, 0x11, 0x00


	//----- nvinfo : EIATTR_KPARAM_INFO
	.align		4
.L_33:
        /*0088*/ 	.byte	0x04, 0x17
        /*008a*/ 	.short	(.L_35 - .L_34)
.L_34:
        /*008c*/ 	.word	0x00000000
        /*0090*/ 	.short	0x0011
        /*0092*/ 	.short	0x0058
        /*0094*/ 	.byte	0x00, 0xf0, 0x11, 0x00


	//----- nvinfo : EIATTR_KPARAM_INFO
	.align		4
.L_35:
        /*0098*/ 	.byte	0x04, 0x17
        /*009a*/ 	.short	(.L_37 - .L_36)
.L_36:
        /*009c*/ 	.word	0x00000000
        /*00a0*/ 	.short	0x0010
        /*00a2*/ 	.short	0x0054
        /*00a4*/ 	.byte	0x00, 0xf0, 0x11, 0x00


	//----- nvinfo : EIATTR_KPARAM_INFO
	.align		4
.L_37:
        /*00a8*/ 	.byte	0x04, 0x17
        /*00aa*/ 	.short	(.L_39 - .L_38)
.L_38:
        /*00ac*/ 	.word	0x00000000
        /*00b0*/ 	.short	0x000f
        /*00b2*/ 	.short	0x0050
        /*00b4*/ 	.byte	0x00, 0xf0, 0x11, 0x00


	//----- nvinfo : EIATTR_KPARAM_INFO
	.align		4
.L_39:
        /*00b8*/ 	.byte	0x04, 0x17
        /*00ba*/ 	.short	(.L_41 - .L_40)
.L_40:
        /*00bc*/ 	.word	0x00000000
        /*00c0*/ 	.short	0x000e
        /*00c2*/ 	.short	0x004c
        /*00c4*/ 	.byte	0x00, 0xf0, 0x11, 0x00


	//----- nvinfo : EIATTR_KPARAM_INFO
	.align		4
.L_41:
        /*00c8*/ 	.byte	0x04, 0x17
        /*00ca*/ 	.short	(.L_43 - .L_42)
.L_42:
        /*00cc*/ 	.word	0x00000000
        /*00d0*/ 	.short	0x000d
        /*00d2*/ 	.short	0x0048
        /*00d4*/ 	.byte	0x00, 0xf0, 0x11, 0x00


	//----- nvinfo : EIATTR_KPARAM_INFO
	.align		4
.L_43:
        /*00d8*/ 	.byte	0x04, 0x17
        /*00da*/ 	.short	(.L_45 - .L_44)
.L_44:
        /*00dc*/ 	.word	0x00000000
        /*00e0*/ 	.short	0x000c
        /*00e2*/ 	.short	0x0044
        /*00e4*/ 	.byte	0x00, 0xf0, 0x11, 0x00


	//----- nvinfo : EIATTR_KPARAM_INFO
	.align		4
.L_45:
        /*00e8*/ 	.byte	0x04, 0x17
        /*00ea*/ 	.short	(.L_47 - .L_46)
.L_46:
        /*00ec*/ 	.word	0x00000000
        /*00f0*/ 	.short	0x000b
        /*00f2*/ 	.short	0x0040
        /*00f4*/ 	.byte	0x00, 0xf0, 0x11, 0x00


	//----- nvinfo : EIATTR_KPARAM_INFO
	.align		4
.L_47:
        /*00f8*/ 	.byte	0x04, 0x17
        /*00fa*/ 	.short	(.L_49 - .L_48)
.L_48:
        /*00fc*/ 	.word	0x00000000
        /*0100*/ 	.short	0x000a
        /*0102*/ 	.short	0x003c
        /*0104*/ 	.byte	0x00, 0xf0, 0x11, 0x00


	//----- nvinfo : EIATTR_KPARAM_INFO
	.align		4
.L_49:
        /*0108*/ 	.byte	0x04, 0x17
        /*010a*/ 	.short	(.L_51 - .L_50)
.L_50:
        /*010c*/ 	.word	0x00000000
        /*0110*/ 	.short	0x0009
        /*0112*/ 	.short	0x0038
        /*0114*/ 	.byte	0x00, 0xf0, 0x11, 0x00


	//----- nvinfo : EIATTR_KPARAM_INFO
	.align		4
.L_51:
        /*0118*/ 	.byte	0x04, 0x17
        /*011a*/ 	.short	(.L_53 - .L_52)
.L_52:
        /*011c*/ 	.word	0x00000000
        /*0120*/ 	.short	0x0008
        /*0122*/ 	.short	0x0034
        /*0124*/ 	.byte	0x00, 0xf0, 0x11, 0x00


	//----- nvinfo : EIATTR_KPARAM_INFO
	.align		4
.L_53:
        /*0128*/ 	.byte	0x04, 0x17
        /*012a*/ 	.short	(.L_55 - .L_54)
.L_54:
        /*012c*/ 	.word	0x00000000
        /*0130*/ 	.short	0x0007
        /*0132*/ 	.short	0x0030
        /*0134*/ 	.byte	0x00, 0xf0, 0x11, 0x00


	//----- nvinfo : EIATTR_KPARAM_INFO
	.align		4
.L_55:
        /*0138*/ 	.byte	0x04, 0x17
        /*013a*/ 	.short	(.L_57 - .L_56)
.L_56:
        /*013c*/ 	.word	0x00000000
        /*0140*/ 	.short	0x0006
        /*0142*/ 	.short	0x002c
        /*0144*/ 	.byte	0x00, 0xf0, 0x11, 0x00


	//----- nvinfo : EIATTR_KPARAM_INFO
	.align		4
.L_57:
        /*0148*/ 	.byte	0x04, 0x17
        /*014a*/ 	.short	(.L_59 - .L_58)
.L_58:
        /*014c*/ 	.word	0x00000000
        /*0150*/ 	.short	0x0005
        /*0152*/ 	.short	0x0028
        /*0154*/ 	.byte	0x00, 0xf0, 0x11, 0x00


	//----- nvinfo : EIATTR_KPARAM_INFO
	.align		4
.L_59:
        /*0158*/ 	.byte	0x04, 0x17
        /*015a*/ 	.short	(.L_61 - .L_60)
.L_60:
        /*015c*/ 	.word	0x00000000
        /*0160*/ 	.short	0x0004
        /*0162*/ 	.short	0x0020
        /*0164*/ 	.byte	0x00, 0xf4, 0x21, 0x00


	//----- nvinfo : EIATTR_KPARAM_INFO
	.align		4
.L_61:
        /*0168*/ 	.byte	0x04, 0x17
        /*016a*/ 	.short	(.L_63 - .L_62)
.L_62:
        /*016c*/ 	.word	0x00000000
        /*0170*/ 	.short	0x0003
        /*0172*/ 	.short	0x0018
        /*0174*/ 	.byte	0x00, 0xf4, 0x21, 0x00


	//----- nvinfo : EIATTR_KPARAM_INFO
	.align		4
.L_63:
        /*0178*/ 	.byte	0x04, 0x17
        /*017a*/ 	.short	(.L_65 - .L_64)
.L_64:
        /*017c*/ 	.word	0x00000000
        /*0180*/ 	.short	0x0002
        /*0182*/ 	.short	0x0010
        /*0184*/ 	.byte	0x00, 0xf4, 0x21, 0x00


	//----- nvinfo : EIATTR_KPARAM_INFO
	.align		4
.L_65:
        /*0188*/ 	.byte	0x04, 0x17
        /*018a*/ 	.short	(.L_67 - .L_66)
.L_66:
        /*018c*/ 	.word	0x00000000
        /*0190*/ 	.short	0x0001
        /*0192*/ 	.short	0x0008
        /*0194*/ 	.byte	0x00, 0xf4, 0x21, 0x00


	//----- nvinfo : EIATTR_KPARAM_INFO
	.align		4
.L_67:
        /*0198*/ 	.byte	0x04, 0x17
        /*019a*/ 	.short	(.L_69 - .L_68)
.L_68:
        /*019c*/ 	.word	0x00000000
        /*01a0*/ 	.short	0x0000
        /*01a2*/ 	.short	0x0000
        /*01a4*/ 	.byte	0x00, 0xf4, 0x21, 0x00


	//----- nvinfo : EIATTR_AT_ENTRY_FRAGMENTS
	.align		4
.L_69:
        /*01a8*/ 	.byte	0x04, 0x4f
        /*01aa*/ 	.short	(.L_71 - .L_70)


	//   ....[0]....
.L_70:
        /*01ac*/ 	.word	0x00000004


	//----- nvinfo : EIATTR_RESERVED_SMEM_USED
	.align		4
.L_71:
        /*01b0*/ 	.byte	0x01, 0x41
	.zero		2


	//----- nvinfo : EIATTR_SPARSE_MMA_MASK
	.align		4
        /*01b4*/ 	.byte	0x03, 0x50
        /*01b6*/ 	.short	0x0000


	//----- nvinfo : EIATTR_TCGEN05_1CTA_USED
	.align		4
        /*01b8*/ 	.byte	0x01, 0x51
	.zero		2


	//----- nvinfo : EIATTR_MAXREG_COUNT
	.align		4
        /*01bc*/ 	.byte	0x03, 0x1b
        /*01be*/ 	.short	0x00ff


	//----- nvinfo : EIATTR_NUM_BARRIERS
	.align		4
        /*01c0*/ 	.byte	0x02, 0x4c
        /*01c2*/ 	.byte	0x01
	.zero		1


	//----- nvinfo : EIATTR_ANNOTATIONS
	.align		4
        /*01c4*/ 	.byte	0x04, 0x55
        /*01c6*/ 	.short	(.L_73 - .L_72)


	//   ....[0]....
.L_72:
        /*01c8*/ 	.word	0x00000001
        /*01cc*/ 	.byte	0x10, 0x16, 0x00, 0x00, 0x01, 0x00, 0x00, 0x00, 0x40, 0x16, 0x00, 0x00, 0x01, 0x00, 0x00, 0x00
        /* <DEDUP_REMOVED lines=42> */
        /*047c*/ 	.byte	0x90, 0xa6, 0x00, 0x00


	//----- nvinfo : EIATTR_INT_WARP_WIDE_INSTR_OFFSETS
	.align		4
.L_73:
        /*0480*/ 	.byte	0x04, 0x31
        /*0482*/ 	.short	(.L_75 - .L_74)


	//   ....[0]....
.L_74:
        /*0484*/ 	.word	0x00001e40


	//   ....[1]....
        /*0488*/ 	.word	0x00001e60


	//   ....[2]....
        /*048c*/ 	.word	0x00002900


	//   ....[3]....
        /*0490*/ 	.word	0x00003220


	//   ....[4]....
        /*0494*/ 	.word	0x000088c0


	//   ....[5]....
        /*0498*/ 	.word	0x0000e1f0


	//   ....[6]....
        /*049c*/ 	.word	0x0000e240


	//----- nvinfo : EIATTR_COOP_GROUP_MASK_REGIDS
	.align		4
.L_75:
        /*04a0*/ 	.byte	0x04, 0x29
        /*04a2*/ 	.short	(.L_77 - .L_76)


	//   ....[0]....
.L_76:
        /*04a4*/ 	.word	0xffffffff


	//   ....[1]....
        /*04a8*/ 	.word	0xffffffff


	//   ....[2]....
        /*04ac*/ 	.word	0xffffffff


	//   ....[3]....
        /*04b0*/ 	.word	0xffffffff


	//   ....[4]....
        /*04b4*/ 	.word	0xffffffff


	//   ....[5]....
        /*04b8*/ 	.word	0xffffffff


	//   ....[6]....
        /*04bc*/ 	.word	0xffffffff


	//   ....[7]....
        /*04c0*/ 	.word	0xffffffff


	//----- nvinfo : EIATTR_COOP_GROUP_INSTR_OFFSETS
	.align		4
.L_77:
        /*04c4*/ 	.byte	0x04, 0x28
        /*04c6*/ 	.short	(.L_79 - .L_78)


	//   ....[0]....
.L_78:
        /*04c8*/ 	.word	0x00000070


	//   ....[1]....
        /*04cc*/ 	.word	0x00000330


	//   ....[2]....
        /*04d0*/ 	.word	0x00004db0


	//   ....[3]....
        /*04d4*/ 	.word	0x00006f20


	//   ....[4]....
        /*04d8*/ 	.word	0x0000a3d0


	//   ....[5]....
        /*04dc*/ 	.word	0x0000b570


	//   ....[6]....
        /*04e0*/ 	.word	0x0000e080


	//   ....[7]....
        /*04e4*/ 	.word	0x0000e2f0


	//----- nvinfo : EIATTR_VRC_CTA_INIT_COUNT
	.align		4
.L_79:
        /*04e8*/ 	.byte	0x02, 0x4a
        /*04ea*/ 	.byte	0x80
	.zero		1


	//----- nvinfo : EIATTR_MBARRIER_INSTR_OFFSETS
	.align		4
        /*04ec*/ 	.byte	0x04, 0x39
        /*04ee*/ 	.short	(.L_81 - .L_80)


	//   ....[0]....
.L_80:
        /*04f0*/ 	.word	0x00002460
        /*04f4*/ 	.word	0x000000ff
        /*04f8*/ 	.word	0x00000000
        /*04fc*/ 	.short	0x0100
        /*04fe*/ 	.byte	0x13
	.zero		1


	//   ....[1]....
        /*0500*/ 	.word	0x00002940
        /*0504*/ 	.word	0x000000ff
        /*0508*/ 	.word	0x0000e008
        /*050c*/ 	.short	0x0100
        /*050e*/ 	.byte	0x10
	.zero		1


	//   ....[2]....
        /*0510*/ 	.word	0x000032e0
        /*0514*/ 	.word	0x000000ff
        /*0518*/ 	.word	0x00004000
        /*051c*/ 	.short	0x0100
        /*051e*/ 	.byte	0x10
	.zero		1


	//   ....[3]....
        /*0520*/ 	.word	0x000036c0
        /*0524*/ 	.word	0x000000ff
        /*0528*/ 	.word	0x00004000
        /*052c*/ 	.short	0x010a
        /*052e*/ 	.byte	0x10
	.zero		1


	//   ....[4]....
        /*0530*/ 	.word	0x00003890
        /*0534*/ 	.word	0x000000ff
        /*0538*/ 	.word	0x00004000
        /*053c*/ 	.short	0x0108
        /*053e*/ 	.byte	0x10
	.zero		1


	//   ....[5]....
        /*0540*/ 	.word	0x00008b50
        /*0544*/ 	.word	0x000000ff
        /*0548*/ 	.word	0x0000e010
        /*054c*/ 	.short	0x0100
        /*054e*/ 	.byte	0x10
	.zero		1


	//   ....[6]....
        /*0550*/ 	.word	0x00008db0
        /*0554*/ 	.word	0x000000ff
        /*0558*/ 	.word	0x0000e010
        /*055c*/ 	.short	0x010a
        /*055e*/ 	.byte	0x10
	.zero		1


	//   ....[7]....
        /*0560*/ 	.word	0x00009110
        /*0564*/ 	.word	0x000000ff
        /*0568*/ 	.word	0x0000e010
        /*056c*/ 	.short	0x0108
        /*056e*/ 	.byte	0x10
	.zero		1


	//   ....[8]....
        /*0570*/ 	.word	0x0000b360
        /*0574*/ 	.word	0x000000ff
        /*0578*/ 	.word	0x00000000
        /*057c*/ 	.short	0x010a
        /*057e*/ 	.byte	0x13
	.zero		1


	//   ....[9]....
        /*0580*/ 	.word	0x0000c9d0
        /*0584*/ 	.word	0x000000ff
        /*0588*/ 	.word	0x00000000
        /*058c*/ 	.short	0x010a
        /*058e*/ 	.byte	0x13
	.zero		1


	//   ....[10]....
        /*0590*/ 	.word	0x0000cae0
        /*0594*/ 	.word	0x000000ff
        /*0598*/ 	.word	0x0000e000
        /*059c*/ 	.short	0x0108
        /*059e*/ 	.byte	0x10
	.zero		1


	//   ....[11]....
        /*05a0*/ 	.word	0x0000cc80
        /*05a4*/ 	.word	0x000000ff
        /*05a8*/ 	.word	0x0000e008
        /*05ac*/ 	.short	0x0108
        /*05ae*/ 	.byte	0x10
	.zero		1


	//   ....[12]....
        /*05b0*/ 	.word	0x0000e310
        /*05b4*/ 	.word	0x000000ff
        /*05b8*/ 	.word	0x00004000
        /*05bc*/ 	.short	0x010a
        /*05be*/ 	.byte	0x10
	.zero		1


	//   ....[13]....
        /*05c0*/ 	.word	0x0000e340
        /*05c4*/ 	.word	0x000000ff
        /*05c8*/ 	.word	0x0000e010
        /*05cc*/ 	.short	0x010a
        /*05ce*/ 	.byte	0x10
	.zero		1


	//   ....[14]....
        /*05d0*/ 	.word	0x0000e380
        /*05d4*/ 	.word	0x000000ff
        /*05d8*/ 	.word	0x00000000
        /*05dc*/ 	.short	0x010a
        /*05de*/ 	.byte	0x13
	.zero		1


	//   ....[15]....
        /*05e0*/ 	.word	0x0000e3b0
        /*05e4*/ 	.word	0x000000ff
        /*05e8*/ 	.word	0x00000000
        /*05ec*/ 	.short	0x010a
        /*05ee*/ 	.byte	0x13
	.zero		1


	//----- nvinfo : EIATTR_NUM_MBARRIERS
	.align		4
.L_81:
        /*05f0*/ 	.byte	0x03, 0x38
        /*05f2*/ 	.short	0xffff


	//----- nvinfo : EIATTR_EXIT_INSTR_OFFSETS
	.align		4
        /*05f4*/ 	.byte	0x04, 0x1c
        /*05f6*/ 	.short	(.L_83 - .L_82)


	//   ....[0]....
.L_82:
        /*05f8*/ 	.word	0x0000e300


	//----- nvinfo : EIATTR_REQNTID
	.align		4
.L_83:
        /*05fc*/ 	.byte	0x04, 0x10
        /*05fe*/ 	.short	(.L_85 - .L_84)
.L_84:
        /*0600*/ 	.word	0x00000080
        /*0604*/ 	.word	0x00000001
        /*0608*/ 	.word	0x00000001


	//----- nvinfo : EIATTR_CRS_STACK_SIZE
	.align		4
.L_85:
        /*060c*/ 	.byte	0x04, 0x1e
        /*060e*/ 	.short	(.L_87 - .L_86)
.L_86:
        /*0610*/ 	.word	0x00000000


	//----- nvinfo : EIATTR_CBANK_PARAM_SIZE
	.align		4
.L_87:
        /*0614*/ 	.byte	0x03, 0x19
        /*0616*/ 	.short	0x0088


	//----- nvinfo : EIATTR_PARAM_CBANK
	.align		4
        /*0618*/ 	.byte	0x04, 0x0a
        /*061a*/ 	.short	(.L_89 - .L_88)
	.align		4
.L_88:
        /*061c*/ 	.word	index@(.nv.constant0.attn_fwd)
        /*0620*/ 	.short	0x0380
        /*0622*/ 	.short	0x0088


	//----- nvinfo : EIATTR_SW_WAR
	.align		4
.L_89:
        /*0624*/ 	.byte	0x04, 0x36
        /*0626*/ 	.short	(.L_91 - .L_90)
.L_90:
        /*0628*/ 	.word	0x00000008
.L_91:


//--------------------- .nv.compat                --------------------------
	.section	.nv.compat,"",@"SHT_CUDA_COMPAT_INFO"
	.align	4
        /*0000*/ 	.byte	0x02, 0x02, 0x02, 0x00, 0x02, 0x05, 0x05, 0x00, 0x02, 0x03, 0x00, 0x00, 0x02, 0x06, 0x01, 0x00


//--------------------- .nv.callgraph             --------------------------
	.section	.nv.callgraph,"",@"SHT_CUDA_CALLGRAPH"
	.align	4
	.sectionentsize	8
	.align		4
        /*0000*/ 	.word	0x00000000
	.align		4
        /*0004*/ 	.word	0xffffffff
	.align		4
        /*0008*/ 	.word	0x00000000
	.align		4
        /*000c*/ 	.word	0xfffffffe
	.align		4
        /*0010*/ 	.word	0x00000000
	.align		4
        /*0014*/ 	.word	0xfffffffd
	.align		4
        /*0018*/ 	.word	0x00000000
	.align		4
        /*001c*/ 	.word	0xfffffffc


//--------------------- .nv.constant4             --------------------------
	.section	.nv.constant4,"a",@progbits
	.align	8
	.align		8
.nv.constant4:
        /*0000*/ 	.dword	_$_str


//--------------------- .text.attn_fwd            --------------------------
	.section	.text.attn_fwd,"ax",@progbits
	.align	128
        .global         attn_fwd
        .type           attn_fwd,@function
        .size           attn_fwd,(.L_x_28 - attn_fwd)
        .other          attn_fwd,@"STO_CUDA_ENTRY STV_DEFAULT"
attn_fwd:
.text.attn_fwd:
[----:B------:R-:W0:Y:S01]  /*0000*/  LDC R1, c[0x0][0x37c] ;  /* 0x0000df00ff017b82 */ /* 0x000e220000000800 */
[----:B------:R-:W1:Y:S01]  /*0010*/  S2R R0, SR_TID.X ;  /* 0x0000000000007919 */ /* 0x000e620000002100 */
[----:B0-----:R-:W-:Y:S01]  /*0020*/  VIADD R1, R1, 0xfffffeb0 ;  /* 0xfffffeb001017836 */ /* 0x001fe20000000000 */
[----:B-1----:R-:W-:-:S13]  /*0030*/  ISETP.GE.U32.AND P0, PT, R0, 0x20, PT ;  /* 0x000000200000780c */ /* 0x002fda0003f06070 */
[----:B------:R-:W-:Y:S02]  /*0040*/  VOTEU.ANY UP0, P0 ;  /* 0x0000000000ff7886 */ /* 0x000fe40000000100 */
[----:B------:R-:W-:Y:S05]  /*0050*/  BRA.U UP0, `(.L_x_0) ;  /* 0x0000000100b87547 */ /* 0x000fea000b800000 */
[----:B------:R-:W0:Y:S01]  /*0060*/  S2UR UR6, SR_CgaCtaId ;  /* 0x00000000000679c3 */ /* 0x000e220000008800 */
[----:B------:R-:W-:Y:S01]  /*0070*/  NOP ;  /* 0x0000000000007918 */ /* 0x000fe20000000000 */
[----:B------:R-:W-:Y:S02]  /*0080*/  UMOV UR4, 0x40 ;  /* 0x0000004000047882 */ /* 0x000fe40000000000 */
[----:B0-----:R-:W-:-:S09]  /*0090*/  ULEA UR4, UR6, UR4, 0x18 ;  /* 0x0000000406047291 */ /* 0x001fd2000f8ec0ff */
[----:B------:R-:W0:Y:S01]  /*00a0*/  LDS.U8 R0, [UR4] ;  /* 0x00000004ff007984 */ /* 0x000e220008000000 */
[----:B------:R-:W-:Y:S02]  /*00b0*/  UMOV UR4, 0x400 ;  /* 0x0000040000047882 */ /* 0x000fe40000000000 */
[----:B------:R-:W-:Y:S01]  /*00c0*/  ULEA UR4, UR6, UR4, 0x18 ;  /* 0x0000000406047291 */ /* 0x000fe2000f8ec0ff */
[----:B0-----:R-:W-:-:S13]  /*00d0*/  ISETP.NE.AND P0, PT, R0, RZ, PT ;  /* 0x000000ff0000720c */ /* 0x001fda0003f05270 */
[----:B------:R-:W-:Y:S05]  /*00e0*/  @P0 BRA `(.L_x_1) ;  /* 0x00000000007c0947 */ /* 0x000fea0003800000 */
[----:B------:R-:W-:-:S13]  /*00f0*/  ELECT P0, URZ, PT ;  /* 0x0000000000ff782f */ /* 0x000fda0003800000 */
[----:B------:R-:W-:Y:S05]  /*0100*/  @!P0 BRA `(.L_x_2) ;  /* 0x0000000000848947 */ /* 0x000fea0003800000 */
[----:B------:R-:W-:Y:S01]  /*0110*/  UMOV UR5, 0x4 ;  /* 0x0000000400057882 */ /* 0x000fe20000000000 */
[----:B------:R-:W-:Y:S02]  /*0120*/  IMAD.MOV.U32 R4, RZ, RZ, 0x1 ;  /* 0x00000001ff047424 */ /* 0x000fe400078e00ff */
[----:B------:R-:W-:Y:S02]  /*0130*/  IMAD.MOV.U32 R5, RZ, RZ, 0xf ;  /* 0x0000000fff057424 */ /* 0x000fe400078e00ff */
[----:B------:R-:W-:Y:S04]  /*0140*/  DEPBAR.LE SB0, 0x36 ;  /* 0x00008d800000791a */ /* 0x000fe80000000000 */
[----:B------:R-:W0:Y:S02]  /*0150*/  UTCATOMSWS.FIND_AND_SET.ALIGN UP1, UR5, UR5 ;  /* 0x00000005000575e3 */ /* 0x000e240008020800 */
[----:B0-----:R-:W-:-:S04]  /*0160*/  PLOP3.LUT P0, PT, PT, PT, UP1, 0x80, 0x8 ;  /* 0x000000000008781c */ /* 0x001fc80003f0f018 */
[----:B------:R-:W-:-:S04]  /*0170*/  SEL R0, RZ, 0xffffffff, !P0 ;  /* 0xffffffffff007807 */ /* 0x000fc80004000000 */
[----:B------:R-:W-:Y:S01]  /*0180*/  ISETP.NE.AND P0, PT, R0, RZ, PT ;  /* 0x000000ff0000720c */ /* 0x000fe20003f05270 */
[----:B------:R-:W-:-:S12]  /*0190*/  IMAD.U32 R0, RZ, RZ, UR5 ;  /* 0x00000005ff007e24 */ /* 0x000fd8000f8e00ff */
[----:B------:R-:W-:Y:S05]  /*01a0*/  @P0 BRA `(.L_x_3) ;  /* 0x0000000000240947 */ /* 0x000fea0003800000 */
.L_x_4:
[----:B------:R-:W-:Y:S05]  /*01b0*/  NANOSLEEP 0x64 ;  /* 0x000000640000795d */ /* 0x000fea0003800000 */
[----:B------:R-:W-:-:S05]  /*01c0*/  UMOV UR5, 0x4 ;  /* 0x0000000400057882 */ /* 0x000fca0000000000 */
[----:B------:R-:W-:Y:S04]  /*01d0*/  DEPBAR.LE SB0, 0x36 ;  /* 0x00008d800000791a */ /* 0x000fe80000000000 */
[----:B------:R-:W0:Y:S02]  /*01e0*/  UTCATOMSWS.FIND_AND_SET.ALIGN UP1, UR5, UR5 ;  /* 0x00000005000575e3 */ /* 0x000e240008020800 */
[----:B0-----:R-:W-:-:S04]  /*01f0*/  PLOP3.LUT P0, PT, PT, PT, UP1, 0x80, 0x8 ;  /* 0x000000000008781c */ /* 0x001fc80003f0f018 */
[----:B------:R-:W-:-:S04]  /*0200*/  SEL R0, RZ, 0xffffffff, !P0 ;  /* 0xffffffffff007807 */ /* 0x000fc80004000000 */
[----:B------:R-:W-:Y:S01]  /*0210*/  ISETP.NE.AND P0, PT, R0, RZ, PT ;  /* 0x000000ff0000720c */ /* 0x000fe20003f05270 */
[----:B------:R-:W-:-:S12]  /*0220*/  IMAD.U32 R0, RZ, RZ, UR5 ;  /* 0x00000005ff007e24 */ /* 0x000fd8000f8e00ff */
[----:B------:R-:W-:Y:S05]  /*0230*/  @!P0 BRA `(.L_x_4) ;  /* 0xfffffffc00dc8947 */ /* 0x000fea000383ffff */
.L_x_3:
[----:B------:R-:W-:Y:S01]  /*0240*/  IADD3 R3, PT, PT, R0, 0x10, RZ ;  /* 0x0000001000037810 */ /* 0x000fe20007ffe0ff */
[----:B------:R-:W-:Y:S01]  /*0250*/  UMOV UR5, 0x50 ;  /* 0x0000005000057882 */ /* 0x000fe20000000000 */
[----:B------:R-:W-:Y:S01]  /*0260*/  SHF.L.U32 R2, R5, R0, RZ ;  /* 0x0000000005027219 */ /* 0x000fe200000006ff */
[----:B------:R-:W-:Y:S01]  /*0270*/  ULEA UR5, UR6, UR5, 0x18 ;  /* 0x0000000506057291 */ /* 0x000fe2000f8ec0ff */
[----:B------:R-:W-:Y:S01]  /*0280*/  SHF.L.U32 R3, R4, R3, RZ ;  /* 0x0000000304037219 */ /* 0x000fe200000006ff */
[----:B------:R-:W-:-:S03]  /*0290*/  IMAD.SHL.U32 R0, R0, 0x20, RZ ;  /* 0x0000002000007824 */ /* 0x000fc600078e00ff */
[----:B------:R-:W-:-:S05]  /*02a0*/  LOP3.LUT R2, R3, R2, RZ, 0xfc, !PT ;  /* 0x0000000203027212 */ /* 0x000fca00078efcff */
[----:B------:R0:W-:Y:S04]  /*02b0*/  ATOMS.OR RZ, [UR5], R2 ;  /* 0x00000002ffff798c */ /* 0x0001e8000b000005 */
[----:B------:R0:W-:Y:S01]  /*02c0*/  STS [UR4], R0 ;  /* 0x00000000ff007988 */ /* 0x0001e20008000804 */
[----:B------:R-:W-:Y:S05]  /*02d0*/  BRA `(.L_x_2) ;  /* 0x0000000000107947 */ /* 0x000fea0003800000 */
.L_x_1:
[----:B------:R-:W-:Y:S01]  /*02e0*/  IMAD.MOV.U32 R0, RZ, RZ, -0x1 ;  /* 0xffffffffff007424 */ /* 0x000fe200078e00ff */
[----:B------:R-:W-:-:S04]  /*02f0*/  MOV R2, 0x320 ;  /* 0x0000032000027802 */ /* 0x000fc80000000f00 */
[----:B------:R0:W-:Y:S03]  /*0300*/  STS [UR4], R0 ;  /* 0x00000000ff007988 */ /* 0x0001e60008000804 */
[----:B0-----:R-:W-:Y:S05]  /*0310*/  CALL.REL.NOINC `($__internal_1_$__cuda_sm10x_tcgen05_guardrail_trap_phase_invalid_during_alloc) ;  /* 0x000000e0003c7944 */ /* 0x001fea0003c00000 */
.L_x_2:
[----:B------:R-:W-:Y:S05]  /*0320*/  WARPSYNC.ALL ;  /* 0x0000000000007948 */ /* 0x000fea0003800000 */
[----:B------:R-:W-:Y:S01]  /*0330*/  NOP ;  /* 0x0000000000007918 */ /* 0x000fe20000000000 */
.L_x_0:
[----:B------:R-:W1:Y:S01]  /*0340*/  S2R R71, SR_TID.X ;  /* 0x0000000000477919 */ /* 0x000e620000002100 */
[----:B------:R-:W2:Y:S01]  /*0350*/  S2UR UR22, SR_CTAID.X ;  /* 0x00000000001679c3 */ /* 0x000ea20000002500 */
[----:B------:R-:W3:Y:S01]  /*0360*/  LDCU.64 UR4, c[0x0][0x3b0] ;  /* 0x00007600ff0477ac */ /* 0x000ee20008000a00 */
[----:B------:R-:W-:Y:S01]  /*0370*/  UMOV UR16, 0x400 ;  /* 0x0000040000107882 */ /* 0x000fe20000000000 */
[----:B------:R-:W4:Y:S05]  /*0380*/  LDCU.64 UR28, c[0x0][0x358] ;  /* 0x00006b00ff1c77ac */ /* 0x000f2a0008000a00 */
[----:B------:R-:W0:Y:S08]  /*0390*/  LDC R48, c[0x0][0x3b8] ;  /* 0x0000ee00ff307b82 */ /* 0x000e300000000800 */
[----:B------:R-:W3:Y:S08]  /*03a0*/  S2UR UR7, SR_CTAID.Y ;  /* 0x00000000000779c3 */ /* 0x000ef00000002600 */
[----:B------:R-:W0:Y:S01]  /*03b0*/  S2UR UR6, SR_CgaCtaId ;  /* 0x00000000000679c3 */ /* 0x000e220000008800 */
[----:B--2---:R-:W-:Y:S01]  /*03c0*/  USHF.L.U32 UR22, UR22, 0x6, URZ ;  /* 0x0000000616167899 */ /* 0x004fe200080006ff */
[----:B-1----:R-:W-:-:S06]  /*03d0*/  SHF.R.U32.HI R44, RZ, 0x6, R71 ;  /* 0x00000006ff2c7819 */ /* 0x002fcc0000011647 */
[----:B------:R-:W1:Y:S01]  /*03e0*/  LDC.64 R42, c[0x0][0x380] ;  /* 0x0000e000ff2a7b82 */ /* 0x000e620000000a00 */
[----:B0-----:R-:W-:Y:S01]  /*03f0*/  IMAD.U32 R0, RZ, RZ, UR22 ;  /* 0x00000016ff007e24 */ /* 0x001fe2000f8e00ff */
[----:B------:R-:W-:-:S04]  /*0400*/  SGXT.U32 R44, R44, 0x1 ;  /* 0x000000012c2c781a */ /* 0x000fc80000000000 */
[----:B------:R-:W-:Y:S01]  /*0410*/  LOP3.LUT R2, R0, 0x3f, R71, 0xf8, !PT ;  /* 0x0000003f00027812 */ /* 0x000fe200078ef847 */
[----:B------:R-:W-:Y:S01]  /*0420*/  IMAD R4, R44, R48, RZ ;  /* 0x000000302c047224 */ /* 0x000fe200078e02ff */
[----:B---3--:R-:W-:Y:S01]  /*0430*/  UIMAD UR4, UR7, UR4, URZ ;  /* 0x00000004070472a4 */ /* 0x008fe2000f8e02ff */
[----:B------:R-:W0:Y:S02]  /*0440*/  LDC.64 R150, c[0x0][0x3c0] ;  /* 0x0000f000ff967b82 */ /* 0x000e240000000a00 */
[----:B------:R-:W-:Y:S02]  /*0450*/  IMAD R0, R2, UR5, RZ ;  /* 0x0000000502007c24 */ /* 0x000fe4000f8e02ff */
[----:B------:R-:W-:Y:S01]  /*0460*/  IMAD R5, R48, 0x2, R4 ;  /* 0x0000000230057824 */ /* 0x000fe200078e0204 */
[----:B------:R-:W-:Y:S01]  /*0470*/  USHF.L.U32 UR8, UR4, 0x1, URZ ;  /* 0x0000000104087899 */ /* 0x000fe200080006ff */
[----:B------:R-:W-:Y:S01]  /*0480*/  IMAD.SHL.U32 R3, R0, 0x2, RZ ;  /* 0x0000000200037824 */ /* 0x000fe200078e00ff */
[----:B------:R-:W-:Y:S01]  /*0490*/  ULEA UR16, UR6, UR16, 0x18 ;  /* 0x0000001006107291 */ /* 0x000fe2000f8ec0ff */
[----:B------:R-:W-:Y:S01]  /*04a0*/  BAR.SYNC.DEFER_BLOCKING 0x0 ;  /* 0x0000000000007b1d */ /* 0x000fe20000010000 */
[----:B------:R-:W-:Y:S01]  /*04b0*/  LEA R11, R48, R5, 0x1 ;  /* 0x00000005300b7211 */ /* 0x000fe200078e08ff */
[----:B------:R-:W-:Y:S01]  /*04c0*/  UIMAD.WIDE UR4, UR4, 0x2, URZ ;  /* 0x00000002040478a5 */ /* 0x000fe2000f8e02ff */
[----:B------:R-:W-:-:S05]  /*04d0*/  IMAD.HI R0, R0, 0x2, RZ ;  /* 0x0000000200007827 */ /* 0x000fca00078e02ff */
[----:B------:R-:W2:Y:S01]  /*04e0*/  LDC.64 R80, c[0x0][0x388] ;  /* 0x0000e200ff507b82 */ /* 0x000ea20000000a00 */
[----:B-1----:R-:W-:Y:S01]  /*04f0*/  IADD3 R42, P0, P1, R3, UR8, R42 ;  /* 0x00000008032a7c10 */ /* 0x002fe2000f91e02a */
[----:B------:R-:W-:-:S03]  /*0500*/  IMAD R13, R48, 0x2, R11 ;  /* 0x00000002300d7824 */ /* 0x000fc600078e020b */
[----:B------:R-:W-:Y:S01]  /*0510*/  IADD3.X R46, PT, PT, R0, UR5, R43, P0, P1 ;  /* 0x00000005002e7c10 */ /* 0x000fe200087e242b */
[----:B------:R-:W-:Y:S01]  /*0520*/  IMAD R12, R48, 0x2, R13 ;  /* 0x00000002300c7824 */ /* 0x000fe200078e020d */
[C---:B------:R-:W-:Y:S01]  /*0530*/  LEA R6, P0, R4.reuse, R42, 0x1 ;  /* 0x0000002a04067211 */ /* 0x040fe200078008ff */
[----:B------:R-:W1:Y:S03]  /*0540*/  LDCU UR4, c[0x0][0x3c8] ;  /* 0x00007900ff0477ac */ /* 0x000e660008000800 */
[----:B------:R-:W-:Y:S02]  /*0550*/  LEA.HI.X.SX32 R7, R4, R46, 0x1, P0 ;  /* 0x0000002e04077211 */ /* 0x000fe400000f0eff */
[-C--:B------:R-:W-:Y:S02]  /*0560*/  LEA R2, P1, R12, R42.reuse, 0x1 ;  /* 0x0000002a0c027211 */ /* 0x080fe400078208ff */
[C---:B------:R-:W-:Y:S01]  /*0570*/  LEA R8, P0, R5.reuse, R42, 0x1 ;  /* 0x0000002a05087211 */ /* 0x040fe200078008ff */
[----:B------:R-:W3:Y:S01]  /*0580*/  LDS R47, [UR16] ;  /* 0x00000010ff2f7984 */ /* 0x000ee20008000800 */
[----:B------:R-:W-:Y:S01]  /*0590*/  IMAD R15, R48, 0x2, R12 ;  /* 0x00000002300f7824 */ /* 0x000fe200078e020c */
[-C--:B------:R-:W-:Y:S01]  /*05a0*/  LEA.HI.X.SX32 R3, R12, R46.reuse, 0x1, P1 ;  /* 0x0000002e0c037211 */ /* 0x080fe200008f0eff */
[----:B------:R-:W-:Y:S01]  /*05b0*/  BAR.SYNC.DEFER_BLOCKING 0x0 ;  /* 0x0000000000007b1d */ /* 0x000fe20000010000 */
[----:B------:R-:W-:-:S02]  /*05c0*/  LEA.HI.X.SX32 R9, R5, R46, 0x1, P0 ;  /* 0x0000002e05097211 */ /* 0x000fc400000f0eff */
[-C--:B------:R-:W-:Y:S01]  /*05d0*/  LEA R12, P0, R13, R42.reuse, 0x1 ;  /* 0x0000002a0d0c7211 */ /* 0x080fe200078008ff */
[C---:B------:R-:W-:Y:S01]  /*05e0*/  IMAD R17, R48.reuse, 0x2, R15 ;  /* 0x0000000230117824 */ /* 0x040fe200078e020f */
[----:B------:R-:W-:Y:S02]  /*05f0*/  LEA R10, P1, R11, R42, 0x1 ;  /* 0x0000002a0b0a7211 */ /* 0x000fe400078208ff */
[----:B------:R-:W-:Y:S01]  /*0600*/  LEA.HI.X.SX32 R13, R13, R46, 0x1, P0 ;  /* 0x0000002e0d0d7211 */ /* 0x000fe200000f0eff */
[----:B------:R-:W-:Y:S01]  /*0610*/  IMAD R19, R48, 0x2, R17 ;  /* 0x0000000230137824 */ /* 0x000fe200078e0211 */
[----:B------:R-:W-:Y:S02]  /*0620*/  LEA R14, P0, R15, R42, 0x1 ;  /* 0x0000002a0f0e7211 */ /* 0x000fe400078008ff */
[-C--:B------:R-:W-:Y:S02]  /*0630*/  LEA.HI.X.SX32 R11, R11, R46.reuse, 0x1, P1 ;  /* 0x0000002e0b0b7211 */ /* 0x080fe400008f0eff */
[----:B------:R-:W-:-:S02]  /*0640*/  LEA.HI.X.SX32 R15, R15, R46, 0x1, P0 ;  /* 0x0000002e0f0f7211 */ /* 0x000fc400000f0eff */
[----:B------:R-:W-:-:S04]  /*0650*/  LEA R16, P0, R17, R42, 0x1 ;  /* 0x0000002a11107211 */ /* 0x000fc800078008ff */
[----:B------:R-:W-:Y:S01]  /*0660*/  LEA.HI.X.SX32 R17, R17, R46, 0x1, P0 ;  /* 0x0000002e11117211 */ /* 0x000fe200000f0eff */
[----:B----4-:R4:W5:Y:S04]  /*0670*/  LDG.E.U16 R2, desc[UR28][R2.64] ;  /* 0x0000001c02027981 */ /* 0x010968000c1e1500 */
[----:B------:R0:W5:Y:S04]  /*0680*/  LDG.E.U16 R5, desc[UR28][R10.64] ;  /* 0x0000001c0a057981 */ /* 0x000168000c1e1500 */
[----:B------:R-:W5:Y:S01]  /*0690*/  LDG.E.U16 R0, desc[UR28][R6.64] ;  /* 0x0000001c06007981 */ /* 0x000f62000c1e1500 */
[----:B----4-:R-:W-:-:S03]  /*06a0*/  LEA R3, R48, R19, 0x1 ;  /* 0x0000001330037211 */ /* 0x010fc600078e08ff */
[----:B------:R-:W5:Y:S01]  /*06b0*/  LDG.E.U16 R4, desc[UR28][R8.64] ;  /* 0x0000001c08047981 */ /* 0x000f62000c1e1500 */
[----:B------:R-:W-:Y:S01]  /*06c0*/  LEA R20, P0, R3, R42, 0x1 ;  /* 0x0000002a03147211 */ /* 0x000fe200078008ff */
[----:B0-----:R-:W-:-:S03]  /*06d0*/  IMAD R10, R48, 0x2, R3 ;  /* 0x00000002300a7824 */ /* 0x001fc600078e0203 */
[----:B------:R-:W-:Y:S01]  /*06e0*/  LEA.HI.X.SX32 R21, R3, R46, 0x1, P0 ;  /* 0x0000002e03157211 */ /* 0x000fe200000f0eff */
[----:B------:R-:W-:Y:S01]  /*06f0*/  IMAD R3, R48, 0x2, R10 ;  /* 0x0000000230037824 */ /* 0x000fe200078e020a */
[----:B------:R0:W5:Y:S01]  /*0700*/  LDG.E.U16 R6, desc[UR28][R12.64] ;  /* 0x0000001c0c067981 */ /* 0x000162000c1e1500 */
[CC--:B------:R-:W-:Y:S02]  /*0710*/  LEA R22, P0, R10.reuse, R42.reuse, 0x1 ;  /* 0x0000002a0a167211 */ /* 0x0c0fe400078008ff */
[----:B------:R-:W-:Y:S01]  /*0720*/  LEA R18, P1, R19, R42, 0x1 ;  /* 0x0000002a13127211 */ /* 0x000fe200078208ff */
[----:B------:R4:W5:Y:S01]  /*0730*/  LDG.E.U16 R7, desc[UR28][R14.64] ;  /* 0x0000001c0e077981 */ /* 0x000962000c1e1500 */
[----:B------:R-:W-:-:S03]  /*0740*/  LEA.HI.X.SX32 R23, R10, R46, 0x1, P0 ;  /* 0x0000002e0a177211 */ /* 0x000fc600000f0eff */
[----:B------:R-:W5:Y:S01]  /*0750*/  LDG.E.U16 R9, desc[UR28][R16.64] ;  /* 0x0000001c10097981 */ /* 0x000f62000c1e1500 */
[C---:B0-----:R-:W-:Y:S01]  /*0760*/  IMAD R12, R48.reuse, 0x2, R3 ;  /* 0x00000002300c7824 */ /* 0x041fe200078e0203 */
[----:B------:R-:W-:Y:S02]  /*0770*/  LEA R24, P0, R3, R42, 0x1 ;  /* 0x0000002a03187211 */ /* 0x000fe400078008ff */
[----:B------:R-:W5:Y:S01]  /*0780*/  LDG.E.U16 R10, desc[UR28][R20.64] ;  /* 0x0000001c140a7981 */ /* 0x000f62000c1e1500 */
[C---:B----4-:R-:W-:Y:S01]  /*0790*/  IMAD R14, R48.reuse, 0x2, R12 ;  /* 0x00000002300e7824 */ /* 0x050fe200078e020c */
[-C--:B------:R-:W-:Y:S02]  /*07a0*/  LEA.HI.X.SX32 R19, R19, R46.reuse, 0x1, P1 ;  /* 0x0000002e13137211 */ /* 0x080fe400008f0eff */
[----:B------:R-:W5:Y:S01]  /*07b0*/  LDG.E.U16 R11, desc[UR28][R22.64] ;  /* 0x0000001c160b7981 */ /* 0x000f62000c1e1500 */
[----:B------:R-:W-:Y:S01]  /*07c0*/  LEA.HI.X.SX32 R25, R3, R46, 0x1, P0 ;  /* 0x0000002e03197211 */ /* 0x000fe200000f0eff */
[----:B------:R-:W-:Y:S01]  /*07d0*/  IMAD R3, R48, 0x2, R14 ;  /* 0x0000000230037824 */ /* 0x000fe200078e020e */
[C---:B------:R-:W-:Y:S01]  /*07e0*/  LEA R28, P0, R14.reuse, R42, 0x1 ;  /* 0x0000002a0e1c7211 */ /* 0x040fe200078008ff */
[----:B------:R0:W5:Y:S03]  /*07f0*/  LDG.E.U16 R8, desc[UR28][R18.64] ;  /* 0x0000001c12087981 */ /* 0x000166000c1e1500 */
[----:B------:R-:W-:Y:S01]  /*0800*/  LEA.HI.X.SX32 R29, R14, R46, 0x1, P0 ;  /* 0x0000002e0e1d7211 */ /* 0x000fe200000f0eff */
[----:B------:R4:W5:Y:S01]  /*0810*/  LDG.E.U16 R13, desc[UR28][R24.64] ;  /* 0x0000001c180d7981 */ /* 0x000962000c1e1500 */
[----:B------:R-:W-:-:S02]  /*0820*/  LEA R15, R48, R3, 0x1 ;  /* 0x00000003300f7211 */ /* 0x000fc400078e08ff */
[-C--:B------:R-:W-:Y:S01]  /*0830*/  LEA R26, P1, R12, R42.reuse, 0x1 ;  /* 0x0000002a0c1a7211 */ /* 0x080fe200078208ff */
[----:B------:R1:W5:Y:S01]  /*0840*/  LDG.E.U16 R14, desc[UR28][R28.64] ;  /* 0x0000001c1c0e7981 */ /* 0x000362000c1e1500 */
[----:B0-----:R-:W-:-:S04]  /*0850*/  LEA R18, P0, R3, R42, 0x1 ;  /* 0x0000002a03127211 */ /* 0x001fc800078008ff */
[-C--:B------:R-:W-:Y:S01]  /*0860*/  LEA.HI.X.SX32 R19, R3, R46.reuse, 0x1, P0 ;  /* 0x0000002e03137211 */ /* 0x080fe200000f0eff */
[----:B------:R-:W-:Y:S01]  /*0870*/  IMAD R3, R48, 0x2, R15 ;  /* 0x0000000230037824 */ /* 0x000fe200078e020f */
[----:B------:R-:W-:Y:S02]  /*0880*/  LEA.HI.X.SX32 R27, R12, R46, 0x1, P1 ;  /* 0x0000002e0c1b7211 */ /* 0x000fe400008f0eff */
[-C--:B------:R-:W-:Y:S01]  /*0890*/  LEA R20, P0, R15, R42.reuse, 0x1 ;  /* 0x0000002a0f147211 */ /* 0x080fe200078008ff */
[C---:B------:R-:W-:Y:S01]  /*08a0*/  IMAD R16, R48.reuse, 0x2, R3 ;  /* 0x0000000230107824 */ /* 0x040fe200078e0203 */
[----:B------:R-:W-:Y:S01]  /*08b0*/  LEA R22, P1, R3, R42, 0x1 ;  /* 0x0000002a03167211 */ /* 0x000fe200078208ff */
[----:B------:R0:W5:Y:S01]  /*08c0*/  LDG.E.U16 R12, desc[UR28][R26.64] ;  /* 0x0000001c1a0c7981 */ /* 0x000162000c1e1500 */
[-C--:B------:R-:W-:Y:S02]  /*08d0*/  LEA.HI.X.SX32 R21, R15, R46.reuse, 0x1, P0 ;  /* 0x0000002e0f157211 */ /* 0x080fe400000f0eff */
[----:B------:R-:W-:Y:S01]  /*08e0*/  LEA.HI.X.SX32 R23, R3, R46, 0x1, P1 ;  /* 0x0000002e03177211 */ /* 0x000fe200008f0eff */
[----:B------:R-:W-:Y:S01]  /*08f0*/  IMAD R3, R48, 0x2, R16 ;  /* 0x0000000230037824 */ /* 0x000fe200078e0210 */
[C---:B----4-:R-:W-:Y:S01]  /*0900*/  LEA R24, P0, R16.reuse, R42, 0x1 ;  /* 0x0000002a10187211 */ /* 0x050fe200078008ff */
[----:B------:R-:W5:Y:S03]  /*0910*/  LDG.E.U16 R15, desc[UR28][R18.64] ;  /* 0x0000001c120f7981 */ /* 0x000f66000c1e1500 */
[----:B------:R-:W-:Y:S01]  /*0920*/  LEA.HI.X.SX32 R25, R16, R46, 0x1, P0 ;  /* 0x0000002e10197211 */ /* 0x000fe200000f0eff */
[C---:B-1----:R-:W-:Y:S01]  /*0930*/  IMAD R29, R48.reuse, 0x2, R3 ;  /* 0x00000002301d7824 */ /* 0x042fe200078e0203 */
[C---:B0-----:R-:W-:Y:S01]  /*0940*/  LEA R26, P0, R3.reuse, R42, 0x1 ;  /* 0x0000002a031a7211 */ /* 0x041fe200078008ff */
[----:B------:R0:W5:Y:S03]  /*0950*/  LDG.E.U16 R16, desc[UR28][R22.64] ;  /* 0x0000001c16107981 */ /* 0x000166000c1e1500 */
[----:B------:R-:W-:Y:S01]  /*0960*/  LEA.HI.X.SX32 R27, R3, R46, 0x1, P0 ;  /* 0x0000002e031b7211 */ /* 0x000fe200000f0eff */
[C---:B------:R-:W-:Y:S01]  /*0970*/  IMAD R3, R48.reuse, 0x2, R29 ;  /* 0x0000000230037824 */ /* 0x040fe200078e021d */
[-C--:B------:R-:W-:Y:S01]  /*0980*/  LEA R28, P0, R29, R42.reuse, 0x1 ;  /* 0x0000002a1d1c7211 */ /* 0x080fe200078008ff */
[----:B------:R1:W5:Y:S03]  /*0990*/  LDG.E.U16 R18, desc[UR28][R24.64] ;  /* 0x0000001c18127981 */ /* 0x000366000c1e1500 */
[----:B------:R-:W-:Y:S01]  /*09a0*/  LEA R30, P1, R3, R42, 0x1 ;  /* 0x0000002a031e7211 */ /* 0x000fe200078208ff */
[----:B------:R-:W5:Y:S01]  /*09b0*/  LDG.E.U16 R17, desc[UR28][R20.64] ;  /* 0x0000001c14117981 */ /* 0x000f62000c1e1500 */
[----:B------:R-:W-:-:S02]  /*09c0*/  LEA R33, R48, R3, 0x1 ;  /* 0x0000000330217211 */ /* 0x000fc400078e08ff */
[-C--:B------:R-:W-:Y:S01]  /*09d0*/  LEA.HI.X.SX32 R29, R29, R46.reuse, 0x1, P0 ;  /* 0x0000002e1d1d7211 */ /* 0x080fe200000f0eff */
[----:B------:R-:W5:Y:S01]  /*09e0*/  LDG.E.U16 R19, desc[UR28][R26.64] ;  /* 0x0000001c1a137981 */ /* 0x000f62000c1e1500 */
[----:B------:R-:W-:Y:S01]  /*09f0*/  LEA.HI.X.SX32 R31, R3, R46, 0x1, P1 ;  /* 0x0000002e031f7211 */ /* 0x000fe200008f0eff */
[----:B------:R-:W-:Y:S01]  /*0a00*/  IMAD R3, R48, 0x2, R33 ;  /* 0x0000000230037824 */ /* 0x000fe200078e0221 */
[----:B------:R-:W-:-:S03]  /*0a10*/  LEA R32, P0, R33, R42, 0x1 ;  /* 0x0000002a21207211 */ /* 0x000fc600078008ff */
[----:B------:R4:W5:Y:S01]  /*0a20*/  LDG.E.U16 R20, desc[UR28][R30.64] ;  /* 0x0000001c1e147981 */ /* 0x000962000c1e1500 */
[----:B------:R-:W-:Y:S01]  /*0a30*/  LEA.HI.X.SX32 R33, R33, R46, 0x1, P0 ;  /* 0x0000002e21217211 */ /* 0x000fe200000f0eff */
[C---:B0-----:R-:W-:Y:S01]  /*0a40*/  IMAD R23, R48.reuse, 0x2, R3 ;  /* 0x0000000230177824 */ /* 0x041fe200078e0203 */
[C---:B------:R-:W-:Y:S01]  /*0a50*/  LEA R34, P0, R3.reuse, R42, 0x1 ;  /* 0x0000002a03227211 */ /* 0x040fe200078008ff */
[----:B------:R-:W5:Y:S03]  /*0a60*/  LDG.E.U16 R21, desc[UR28][R28.64] ;  /* 0x0000001c1c157981 */ /* 0x000f66000c1e1500 */
[----:B------:R-:W-:Y:S01]  /*0a70*/  LEA.HI.X.SX32 R35, R3, R46, 0x1, P0 ;  /* 0x0000002e03237211 */ /* 0x000fe200000f0eff */
[C---:B------:R-:W-:Y:S01]  /*0a80*/  IMAD R3, R48.reuse, 0x2, R23 ;  /* 0x0000000230037824 */ /* 0x040fe200078e0217 */
[-C--:B------:R-:W-:Y:S01]  /*0a90*/  LEA R36, P0, R23, R42.reuse, 0x1 ;  /* 0x0000002a17247211 */ /* 0x080fe200078008ff */
[----:B------:R0:W5:Y:S02]  /*0aa0*/  LDG.E.U16 R22, desc[UR28][R32.64] ;  /* 0x0000001c20167981 */ /* 0x000164000c1e1500 */
[----:B-1----:R-:W-:Y:S01]  /*0ab0*/  IMAD R24, R48, 0x2, R3 ;  /* 0x0000000230187824 */ /* 0x002fe200078e0203 */
[----:B------:R-:W-:-:S02]  /*0ac0*/  LEA R38, P1, R3, R42, 0x1 ;  /* 0x0000002a03267211 */ /* 0x000fc400078208ff */
[-C--:B------:R-:W-:Y:S02]  /*0ad0*/  LEA.HI.X.SX32 R37, R23, R46.reuse, 0x1, P0 ;  /* 0x0000002e17257211 */ /* 0x080fe400000f0eff */
[----:B------:R-:W-:Y:S01]  /*0ae0*/  LEA.HI.X.SX32 R39, R3, R46, 0x1, P1 ;  /* 0x0000002e03277211 */ /* 0x000fe200008f0eff */
[----:B------:R-:W-:Y:S01]  /*0af0*/  IMAD R3, R48, 0x2, R24 ;  /* 0x0000000230037824 */ /* 0x000fe200078e0218 */
[C---:B------:R-:W-:Y:S01]  /*0b00*/  LEA R40, P0, R24.reuse, R42, 0x1 ;  /* 0x0000002a18287211 */ /* 0x040fe200078008ff */
[----:B------:R1:W5:Y:S03]  /*0b10*/  LDG.E.U16 R23, desc[UR28][R34.64] ;  /* 0x0000001c22177981 */ /* 0x000366000c1e1500 */
[----:B------:R-:W-:Y:S01]  /*0b20*/  LEA.HI.X.SX32 R41, R24, R46, 0x1, P0 ;  /* 0x0000002e18297211 */ /* 0x000fe200000f0eff */
[----:B------:R1:W5:Y:S01]  /*0b30*/  LDG.E.U16 R25, desc[UR28][R36.64] ;  /* 0x0000001c24197981 */ /* 0x000362000c1e1500 */
[----:B----4-:R-:W-:-:S02]  /*0b40*/  LEA R30, P0, R3, R42, 0x1 ;  /* 0x0000002a031e7211 */ /* 0x010fc400078008ff */
[----:B------:R-:W-:Y:S01]  /*0b50*/  LEA R27, R48, R3, 0x1 ;  /* 0x00000003301b7211 */ /* 0x000fe200078e08ff */
[----:B------:R4:W5:Y:S01]  /*0b60*/  LDG.E.U16 R24, desc[UR28][R38.64] ;  /* 0x0000001c26187981 */ /* 0x000962000c1e1500 */
[----:B------:R-:W-:-:S03]  /*0b70*/  LEA.HI.X.SX32 R31, R3, R46, 0x1, P0 ;  /* 0x0000002e031f7211 */ /* 0x000fc600000f0eff */
[C---:B------:R-:W-:Y:S01]  /*0b80*/  IMAD R3, R48.reuse, 0x2, R27 ;  /* 0x0000000230037824 */ /* 0x040fe200078e021b */
[-C--:B0-----:R-:W-:Y:S01]  /*0b90*/  LEA R32, P0, R27, R42.reuse, 0x1 ;  /* 0x0000002a1b207211 */ /* 0x081fe200078008ff */
[----:B------:R0:W5:Y:S02]  /*0ba0*/  LDG.E.U16 R26, desc[UR28][R40.64] ;  /* 0x0000001c281a7981 */ /* 0x000164000c1e1500 */
[----:B------:R-:W-:Y:S01]  /*0bb0*/  IMAD R28, R48, 0x2, R3 ;  /* 0x00000002301c7824 */ /* 0x000fe200078e0203 */
[----:B-1----:R-:W-:-:S04]  /*0bc0*/  LEA R34, P1, R3, R42, 0x1 ;  /* 0x0000002a03227211 */ /* 0x002fc800078208ff */
[-C--:B------:R-:W-:Y:S01]  /*0bd0*/  LEA.HI.X.SX32 R35, R3, R46.reuse, 0x1, P1 ;  /* 0x0000002e03237211 */ /* 0x080fe200008f0eff */
[----:B------:R-:W-:Y:S01]  /*0be0*/  IMAD R3, R48, 0x2, R28 ;  /* 0x0000000230037824 */ /* 0x000fe200078e021c */
[----:B------:R-:W-:Y:S02]  /*0bf0*/  LEA.HI.X.SX32 R33, R27, R46, 0x1, P0 ;  /* 0x0000002e1b217211 */ /* 0x000fe400000f0eff */
[----:B------:R-:W-:Y:S01]  /*0c00*/  LEA R36, P0, R28, R42, 0x1 ;  /* 0x0000002a1c247211 */ /* 0x000fe200078008ff */
[----:B------:R-:W-:Y:S01]  /*0c10*/  IMAD R43, R48, 0x2, R3 ;  /* 0x00000002302b7824 */ /* 0x000fe200078e0203 */
[----:B------:R-:W5:Y:S02]  /*0c20*/  LDG.E.U16 R27, desc[UR28][R30.64] ;  /* 0x0000001c1e1b7981 */ /* 0x000f64000c1e1500 */
[----:B------:R-:W-:Y:S01]  /*0c30*/  LEA.HI.X.SX32 R37, R28, R46, 0x1, P0 ;  /* 0x0000002e1c257211 */ /* 0x000fe200000f0eff */
[----:B------:R-:W-:Y:S01]  /*0c40*/  IMAD R45, R48, 0x2, R43 ;  /* 0x00000002302d7824 */ /* 0x000fe200078e022b */
[-C--:B----4-:R-:W-:Y:S01]  /*0c50*/  LEA R38, P0, R3, R42.reuse, 0x1 ;  /* 0x0000002a03267211 */ /* 0x090fe200078008ff */
[----:B------:R-:W-:Y:S01]  /*0c60*/  IMAD R44, R44, R151, RZ ;  /* 0x000000972c2c7224 */ /* 0x000fe200078e02ff */
[----:B0-----:R-:W-:Y:S01]  /*0c70*/  LEA R40, P1, R43, R42, 0x1 ;  /* 0x0000002a2b287211 */ /* 0x001fe200078208ff */
[----:B------:R-:W5:Y:S01]  /*0c80*/  LDG.E.U16 R29, desc[UR28][R32.64] ;  /* 0x0000001c201d7981 */ /* 0x000f62000c1e1500 */
[----:B------:R-:W-:-:S02]  /*0c90*/  LEA.HI.X.SX32 R39, R3, R46, 0x1, P0 ;  /* 0x0000002e03277211 */ /* 0x000fc400000f0eff */
[----:B------:R-:W-:Y:S01]  /*0ca0*/  LEA R42, P0, R45, R42, 0x1 ;  /* 0x0000002a2d2a7211 */ /* 0x000fe200078008ff */
[----:B------:R0:W5:Y:S01]  /*0cb0*/  LDG.E.U16 R30, desc[UR28][R36.64] ;  /* 0x0000001c241e7981 */ /* 0x000162000c1e1500 */
[-C--:B------:R-:W-:Y:S02]  /*0cc0*/  LEA.HI.X.SX32 R41, R43, R46.reuse, 0x1, P1 ;  /* 0x0000002e2b297211 */ /* 0x080fe400008f0eff */
[----:B------:R-:W-:Y:S01]  /*0cd0*/  LEA.HI.X.SX32 R43, R45, R46, 0x1, P0 ;  /* 0x0000002e2d2b7211 */ /* 0x000fe200000f0eff */
[----:B------:R1:W5:Y:S01]  /*0ce0*/  LDG.E.U16 R31, desc[UR28][R38.64] ;  /* 0x0000001c261f7981 */ /* 0x000362000c1e1500 */
[----:B------:R-:W-:-:S03]  /*0cf0*/  LEA R46, R151, R44, 0x1 ;  /* 0x0000002c972e7211 */ /* 0x000fc600078e08ff */
[----:B------:R4:W5:Y:S02]  /*0d00*/  LDG.E.U16 R33, desc[UR28][R40.64] ;  /* 0x0000001c28217981 */ /* 0x000964000c1e1500 */
[C---:B------:R-:W-:Y:S02]  /*0d10*/  IMAD R48, R151.reuse, 0x2, R46 ;  /* 0x0000000297307824 */ /* 0x040fe400078e022e */
[----:B------:R0:W5:Y:S02]  /*0d20*/  LDG.E.U16 R43, desc[UR28][R42.64] ;  /* 0x0000001c2a2b7981 */ /* 0x000164000c1e1500 */
[----:B------:R-:W-:Y:S01]  /*0d30*/  IMAD R50, R151, 0x2, R48 ;  /* 0x0000000297327824 */ /* 0x000fe200078e0230 */
[----:B------:R-:W-:Y:S01]  /*0d40*/  LOP3.LUT R84, R71, 0x3f, RZ, 0xc0, !PT ;  /* 0x0000003f47547812 */ /* 0x000fe200078ec0ff */
[----:B------:R-:W-:Y:S01]  /*0d50*/  IMAD R150, R150, UR7, RZ ;  /* 0x0000000796967c24 */ /* 0x000fe2000f8e02ff */
[----:B------:R1:W5:Y:S01]  /*0d60*/  LDG.E.U16 R28, desc[UR28][R34.64] ;  /* 0x0000001c221c7981 */ /* 0x000362000c1e1500 */
[----:B------:R-:W-:-:S04]  /*0d70*/  IMAD R52, R151, 0x2, R50 ;  /* 0x0000000297347824 */ /* 0x000fc800078e0232 */
[----:B0-----:R-:W-:-:S04]  /*0d80*/  IMAD R36, R151, 0x2, R52 ;  /* 0x0000000297247824 */ /* 0x001fc800078e0234 */
[----:B------:R-:W-:-:S05]  /*0d90*/  IMAD R54, R151, 0x2, R36 ;  /* 0x0000000297367824 */ /* 0x000fca00078e0224 */
[----:B-1----:R-:W-:-:S05]  /*0da0*/  LEA R38, R151, R54, 0x1 ;  /* 0x0000003697267211 */ /* 0x002fca00078e08ff */
[----:B----4-:R-:W-:-:S04]  /*0db0*/  IMAD R40, R151, 0x2, R38 ;  /* 0x0000000297287824 */ /* 0x010fc800078e0226 */
[----:B------:R-:W-:-:S04]  /*0dc0*/  IMAD R42, R151, 0x2, R40 ;  /* 0x00000002972a7824 */ /* 0x000fc800078e0228 */
[----:B------:R-:W-:-:S04]  /*0dd0*/  IMAD R56, R151, 0x2, R42 ;  /* 0x0000000297387824 */ /* 0x000fc800078e022a */
[----:B------:R-:W-:-:S04]  /*0de0*/  IMAD R58, R151, 0x2, R56 ;  /* 0x00000002973a7824 */ /* 0x000fc800078e0238 */
[----:B------:R-:W-:-:S05]  /*0df0*/  IMAD R60, R151, 0x2, R58 ;  /* 0x00000002973c7824 */ /* 0x000fca00078e023a */
[----:B------:R-:W-:-:S05]  /*0e00*/  LEA R62, R151, R60, 0x1 ;  /* 0x0000003c973e7211 */ /* 0x000fca00078e08ff */
[----:B------:R-:W-:-:S04]  /*0e10*/  IMAD R64, R151, 0x2, R62 ;  /* 0x0000000297407824 */ /* 0x000fc800078e023e */
[----:B------:R-:W-:-:S04]  /*0e20*/  IMAD R66, R151, 0x2, R64 ;  /* 0x0000000297427824 */ /* 0x000fc800078e0240 */
[----:B------:R-:W-:-:S04]  /*0e30*/  IMAD R68, R151, 0x2, R66 ;  /* 0x0000000297447824 */ /* 0x000fc800078e0242 */
[----:B------:R-:W-:-:S04]  /*0e40*/  IMAD R70, R151, 0x2, R68 ;  /* 0x0000000297467824 */ /* 0x000fc800078e0244 */
[----:B------:R-:W-:Y:S01]  /*0e50*/  IMAD R72, R151, 0x2, R70 ;  /* 0x0000000297487824 */ /* 0x000fe200078e0246 */
[----:B------:R-:W-:Y:S01]  /*0e60*/  SHF.R.U32.HI R3, RZ, 0x5, R71 ;  /* 0x00000005ff037819 */ /* 0x000fe20000011647 */
[----:B------:R-:W-:-:S03]  /*0e70*/  IMAD R32, R84, UR4, RZ ;  /* 0x0000000454207c24 */ /* 0x000fc6000f8e02ff */
[----:B------:R-:W-:Y:S01]  /*0e80*/  LEA R74, R151, R72, 0x1 ;  /* 0x00000048974a7211 */ /* 0x000fe200078e08ff */
[----:B------:R-:W-:Y:S01]  /*0e90*/  IMAD.SHL.U32 R34, R32, 0x2, RZ ;  /* 0x0000000220227824 */ /* 0x000fe200078e00ff */
[----:B------:R-:W-:Y:S01]  /*0ea0*/  R2UR UR14, R3 ;  /* 0x00000000030e72ca */ /* 0x000fe200000e0000 */
[----:B------:R-:W-:Y:S02]  /*0eb0*/  IMAD.SHL.U32 R3, R150, 0x2, RZ ;  /* 0x0000000296037824 */ /* 0x000fe400078e00ff */
[----:B------:R-:W-:Y:S02]  /*0ec0*/  IMAD R76, R151, 0x2, R74 ;  /* 0x00000002974c7824 */ /* 0x000fe400078e024a */
[----:B------:R-:W-:Y:S01]  /*0ed0*/  IMAD.HI R32, R32, 0x2, RZ ;  /* 0x0000000220207827 */ /* 0x000fe200078e02ff */
[----:B--2---:R-:W-:-:S03]  /*0ee0*/  IADD3 R195, P0, P1, R34, R80, R3 ;  /* 0x0000005022c37210 */ /* 0x004fc6000791e003 */
[----:B------:R-:W-:Y:S02]  /*0ef0*/  IMAD R78, R151, 0x2, R76 ;  /* 0x00000002974e7824 */ /* 0x000fe400078e024c */
[----:B------:R-:W-:-:S04]  /*0f00*/  IMAD.HI R150, R150, 0x2, RZ ;  /* 0x0000000296967827 */ /* 0x000fc800078e02ff */
[----:B------:R-:W-:Y:S01]  /*0f10*/  IMAD R34, R151, 0x2, R78 ;  /* 0x0000000297227824 */ /* 0x000fe200078e024e */
[----:B------:R-:W-:-:S03]  /*0f20*/  IADD3.X R35, PT, PT, R32, R81, R150, P0, P1 ;  /* 0x0000005120237210 */ /* 0x000fc600007e2496 */
[----:B------:R-:W-:Y:S01]  /*0f30*/  IMAD R32, R151, 0x2, R34 ;  /* 0x0000000297207824 */ /* 0x000fe200078e0222 */
[----:B------:R-:W-:-:S03]  /*0f40*/  LEA R162, P0, R44, R195, 0x1 ;  /* 0x000000c32ca27211 */ /* 0x000fc600078008ff */
[C---:B------:R-:W-:Y:S01]  /*0f50*/  IMAD R80, R151.reuse, 0x2, R32 ;  /* 0x0000000297507824 */ /* 0x040fe200078e0220 */
[-C--:B------:R-:W-:Y:S02]  /*0f60*/  LEA R120, P2, R48, R195.reuse, 0x1 ;  /* 0x000000c330787211 */ /* 0x080fe400078408ff */
[----:B------:R-:W-:Y:S02]  /*0f70*/  LEA R140, P1, R46, R195, 0x1 ;  /* 0x000000c32e8c7211 */ /* 0x000fe400078208ff */
[-C--:B------:R-:W-:Y:S01]  /*0f80*/  LEA.HI.X.SX32 R163, R44, R35.reuse, 0x1, P0 ;  /* 0x000000232ca37211 */ /* 0x080fe200000f0eff */
[C---:B------:R-:W-:Y:S01]  /*0f90*/  IMAD R44, R151.reuse, 0x2, R80 ;  /* 0x00000002972c7824 */ /* 0x040fe200078e0250 */
[-C--:B------:R-:W-:Y:S02]  /*0fa0*/  LEA.HI.X.SX32 R121, R48, R35.reuse, 0x1, P2 ;  /* 0x0000002330797211 */ /* 0x080fe400010f0eff */
[----:B------:R-:W-:Y:S01]  /*0fb0*/  LEA.HI.X.SX32 R141, R46, R35, 0x1, P1 ;  /* 0x000000232e8d7211 */ /* 0x000fe200008f0eff */
[----:B------:R-:W-:Y:S01]  /*0fc0*/  IMAD R46, R151, 0x2, R44 ;  /* 0x00000002972e7824 */ /* 0x000fe200078e022c */
[----:B------:R-:W-:-:S02]  /*0fd0*/  LEA R138, P2, R36, R195, 0x1 ;  /* 0x000000c3248a7211 */ /* 0x000fc400078408ff */
[----:B------:R-:W-:Y:S02]  /*0fe0*/  LEA R160, P1, R52, R195, 0x1 ;  /* 0x000000c334a07211 */ /* 0x000fe400078208ff */
[----:B------:R-:W-:Y:S01]  /*0ff0*/  LEA.HI.X.SX32 R139, R36, R35, 0x1, P2 ;  /* 0x00000023248b7211 */ /* 0x000fe200010f0eff */
[C---:B------:R-:W-:Y:S01]  /*1000*/  IMAD R36, R151.reuse, 0x2, R46 ;  /* 0x0000000297247824 */ /* 0x040fe200078e022e */
[----:B------:R-:W-:Y:S02]  /*1010*/  LEA R100, P0, R50, R195, 0x1 ;  /* 0x000000c332647211 */ /* 0x000fe400078008ff */
[----:B------:R-:W-:Y:S02]  /*1020*/  LEA.HI.X.SX32 R161, R52, R35, 0x1, P1 ;  /* 0x0000002334a17211 */ /* 0x000fe400008f0eff */
[----:B------:R-:W-:Y:S02]  /*1030*/  LEA R98, P1, R38, R195, 0x1 ;  /* 0x000000c326627211 */ /* 0x000fe400078208ff */
[----:B------:R-:W-:-:S02]  /*1040*/  LEA R48, R151, R36, 0x1 ;  /* 0x0000002497307211 */ /* 0x000fc400078e08ff */
[----:B------:R-:W-:Y:S02]  /*1050*/  LEA.HI.X.SX32 R101, R50, R35, 0x1, P0 ;  /* 0x0000002332657211 */ /* 0x000fe400000f0eff */
[-C--:B------:R-:W-:Y:S02]  /*1060*/  LEA R118, P0, R54, R195.reuse, 0x1 ;  /* 0x000000c336767211 */ /* 0x080fe400078008ff */
[----:B------:R-:W-:Y:S02]  /*1070*/  LEA R158, P2, R40, R195, 0x1 ;  /* 0x000000c3289e7211 */ /* 0x000fe400078408ff */
[-C--:B------:R-:W-:Y:S01]  /*1080*/  LEA.HI.X.SX32 R99, R38, R35.reuse, 0x1, P1 ;  /* 0x0000002326637211 */ /* 0x080fe200008f0eff */
[C---:B------:R-:W-:Y:S01]  /*1090*/  IMAD R38, R151.reuse, 0x2, R48 ;  /* 0x0000000297267824 */ /* 0x040fe200078e0230 */
[-C--:B------:R-:W-:Y:S02]  /*10a0*/  LEA.HI.X.SX32 R119, R54, R35.reuse, 0x1, P0 ;  /* 0x0000002336777211 */ /* 0x080fe400000f0eff */
[----:B------:R-:W-:Y:S01]  /*10b0*/  LEA.HI.X.SX32 R159, R40, R35, 0x1, P2 ;  /* 0x00000023289f7211 */ /* 0x000fe200010f0eff */
[----:B------:R-:W-:Y:S01]  /*10c0*/  IMAD R40, R151, 0x2, R38 ;  /* 0x0000000297287824 */ /* 0x000fe200078e0226 */
[----:B------:R-:W-:-:S04]  /*10d0*/  LEA R136, P0, R42, R195, 0x1 ;  /* 0x000000c32a887211 */ /* 0x000fc800078008ff */
[----:B------:R-:W-:Y:S01]  /*10e0*/  LEA.HI.X.SX32 R137, R42, R35, 0x1, P0 ;  /* 0x000000232a897211 */ /* 0x000fe200000f0eff */
[----:B------:R-:W-:-:S04]  /*10f0*/  IMAD R42, R151, 0x2, R40 ;  /* 0x00000002972a7824 */ /* 0x000fc800078e0228 */
[----:B------:R-:W-:Y:S01]  /*1100*/  IMAD R50, R151, 0x2, R42 ;  /* 0x0000000297327824 */ /* 0x000fe200078e022a */
[----:B------:R-:W-:-:S03]  /*1110*/  LEA R96, P2, R58, R195, 0x1 ;  /* 0x000000c33a607211 */ /* 0x000fc600078408ff */
[C---:B------:R-:W-:Y:S01]  /*1120*/  IMAD R52, R151.reuse, 0x2, R50 ;  /* 0x0000000297347824 */ /* 0x040fe200078e0232 */
[----:B------:R-:W-:Y:S02]  /*1130*/  LEA R116, P1, R56, R195, 0x1 ;  /* 0x000000c338747211 */ /* 0x000fe400078208ff */
[----:B------:R-:W-:Y:S02]  /*1140*/  LEA.HI.X.SX32 R97, R58, R35, 0x1, P2 ;  /* 0x000000233a617211 */ /* 0x000fe400010f0eff */
[C---:B------:R-:W-:Y:S02]  /*1150*/  LEA R54, R151.reuse, R52, 0x1 ;  /* 0x0000003497367211 */ /* 0x040fe400078e08ff */
[----:B------:R-:W-:Y:S02]  /*1160*/  LEA R114, P2, R64, R195, 0x1 ;  /* 0x000000c340727211 */ /* 0x000fe400078408ff */
[-C--:B------:R-:W-:Y:S01]  /*1170*/  LEA.HI.X.SX32 R117, R56, R35.reuse, 0x1, P1 ;  /* 0x0000002338757211 */ /* 0x080fe200008f0eff */
[----:B------:R-:W-:Y:S01]  /*1180*/  IMAD R56, R151, 0x2, R54 ;  /* 0x0000000297387824 */ /* 0x000fe200078e0236 */
[----:B------:R-:W-:-:S02]  /*1190*/  LEA.HI.X.SX32 R115, R64, R35, 0x1, P2 ;  /* 0x0000002340737211 */ /* 0x000fc400010f0eff */
[-C--:B------:R-:W-:Y:S02]  /*11a0*/  LEA R134, P1, R62, R195.reuse, 0x1 ;  /* 0x000000c33e867211 */ /* 0x080fe400078208ff */
[-C--:B------:R-:W-:Y:S01]  /*11b0*/  LEA R132, P2, R70, R195.reuse, 0x1 ;  /* 0x000000c346847211 */ /* 0x080fe200078408ff */
[----:B------:R-:W-:Y:S01]  /*11c0*/  IMAD R58, R151, 0x2, R56 ;  /* 0x00000002973a7824 */ /* 0x000fe200078e0238 */
[----:B------:R-:W-:Y:S02]  /*11d0*/  LEA R156, P0, R60, R195, 0x1 ;  /* 0x000000c33c9c7211 */ /* 0x000fe400078008ff */
[-C--:B------:R-:W-:Y:S02]  /*11e0*/  LEA.HI.X.SX32 R135, R62, R35.reuse, 0x1, P1 ;  /* 0x000000233e877211 */ /* 0x080fe400008f0eff */
[----:B------:R-:W-:Y:S02]  /*11f0*/  LEA.HI.X.SX32 R133, R70, R35, 0x1, P2 ;  /* 0x0000002346857211 */ /* 0x000fe400010f0eff */
[----:B------:R-:W-:-:S02]  /*1200*/  LEA R154, P1, R68, R195, 0x1 ;  /* 0x000000c3449a7211 */ /* 0x000fc400078208ff */
[----:B------:R-:W-:Y:S02]  /*1210*/  LEA R152, P2, R76, R195, 0x1 ;  /* 0x000000c34c987211 */ /* 0x000fe400078408ff */
[----:B------:R-:W-:Y:S01]  /*1220*/  LEA.HI.X.SX32 R157, R60, R35, 0x1, P0 ;  /* 0x000000233c9d7211 */ /* 0x000fe200000f0eff */
[C---:B------:R-:W-:Y:S01]  /*1230*/  IMAD R60, R151.reuse, 0x2, R58 ;  /* 0x00000002973c7824 */ /* 0x040fe200078e023a */
[----:B------:R-:W-:Y:S02]  /*1240*/  LEA R94, P0, R66, R195, 0x1 ;  /* 0x000000c3425e7211 */ /* 0x000fe400078008ff */
[-C--:B------:R-:W-:Y:S02]  /*1250*/  LEA.HI.X.SX32 R155, R68, R35.reuse, 0x1, P1 ;  /* 0x00000023449b7211 */ /* 0x080fe400008f0eff */
[----:B------:R-:W-:Y:S01]  /*1260*/  LEA.HI.X.SX32 R153, R76, R35, 0x1, P2 ;  /* 0x000000234c997211 */ /* 0x000fe200010f0eff */
[----:B------:R-:W-:Y:S01]  /*1270*/  IMAD R62, R151, 0x2, R60 ;  /* 0x00000002973e7824 */ /* 0x000fe200078e023c */
[----:B------:R-:W-:-:S02]  /*1280*/  LEA R92, P1, R74, R195, 0x1 ;  /* 0x000000c34a5c7211 */ /* 0x000fc400078208ff */
[----:B------:R-:W-:Y:S02]  /*1290*/  LEA R90, P2, R32, R195, 0x1 ;  /* 0x000000c3205a7211 */ /* 0x000fe400078408ff */
[----:B------:R-:W-:Y:S02]  /*12a0*/  LEA.HI.X.SX32 R95, R66, R35, 0x1, P0 ;  /* 0x00000023425f7211 */ /* 0x000fe400000f0eff */
[----:B------:R-:W-:Y:S02]  /*12b0*/  LEA R112, P0, R72, R195, 0x1 ;  /* 0x000000c348707211 */ /* 0x000fe400078008ff */
[-C--:B------:R-:W-:Y:S02]  /*12c0*/  LEA.HI.X.SX32 R93, R74, R35.reuse, 0x1, P1 ;  /* 0x000000234a5d7211 */ /* 0x080fe400008f0eff */
[----:B------:R-:W-:Y:S01]  /*12d0*/  LEA.HI.X.SX32 R91, R32, R35, 0x1, P2 ;  /* 0x00000023205b7211 */ /* 0x000fe200010f0eff */
[----:B------:R-:W-:Y:S01]  /*12e0*/  IMAD R32, R151, 0x2, R62 ;  /* 0x0000000297207824 */ /* 0x000fe200078e023e */
[----:B------:R-:W-:-:S02]  /*12f0*/  LEA R110, P1, R34, R195, 0x1 ;  /* 0x000000c3226e7211 */ /* 0x000fc400078208ff */
[----:B------:R-:W-:Y:S02]  /*1300*/  LEA.HI.X.SX32 R113, R72, R35, 0x1, P0 ;  /* 0x0000002348717211 */ /* 0x000fe400000f0eff */
[----:B------:R-:W-:Y:S02]  /*1310*/  LEA R130, P0, R78, R195, 0x1 ;  /* 0x000000c34e827211 */ /* 0x000fe400078008ff */
[----:B------:R-:W-:Y:S02]  /*1320*/  LEA.HI.X.SX32 R111, R34, R35, 0x1, P1 ;  /* 0x00000023226f7211 */ /* 0x000fe400008f0eff */
[----:B------:R-:W-:Y:S02]  /*1330*/  LEA R128, P1, R44, R195, 0x1 ;  /* 0x000000c32c807211 */ /* 0x000fe400078208ff */
[----:B------:R-:W-:Y:S02]  /*1340*/  LEA R34, R151, R32, 0x1 ;  /* 0x0000002097227211 */ /* 0x000fe400078e08ff */
[----:B------:R-:W-:-:S02]  /*1350*/  LEA.HI.X.SX32 R131, R78, R35, 0x1, P0 ;  /* 0x000000234e837211 */ /* 0x000fc400000f0eff */
        /* <DEDUP_REMOVED lines=12> */
[----:B------:R-:W-:Y:S01]  /*1420*/  LEA.HI.X.SX32 R127, R38, R35, 0x1, P2 ;  /* 0x00000023267f7211 */ /* 0x000fe200010f0eff */
[----:B------:R-:W-:Y:S01]  /*1430*/  IMAD R38, R151, 0x2, R36 ;  /* 0x0000000297267824 */ /* 0x000fe200078e0224 */
[----:B------:R-:W-:Y:S02]  /*1440*/  LEA R106, P0, R40, R195, 0x1 ;  /* 0x000000c3286a7211 */ /* 0x000fe400078008ff */
[----:B------:R-:W-:-:S02]  /*1450*/  LEA.HI.X.SX32 R147, R48, R35, 0x1, P1 ;  /* 0x0000002330937211 */ /* 0x000fc400008f0eff */
[----:B------:R-:W-:Y:S01]  /*1460*/  LEA.HI.X.SX32 R107, R40, R35, 0x1, P0 ;  /* 0x00000023286b7211 */ /* 0x000fe200000f0eff */
[----:B------:R-:W-:Y:S01]  /*1470*/  IMAD R40, R151, 0x2, R38 ;  /* 0x0000000297287824 */ /* 0x000fe200078e0226 */
[----:B------:R-:W-:-:S04]  /*1480*/  LEA R86, P1, R42, R195, 0x1 ;  /* 0x000000c32a567211 */ /* 0x000fc800078208ff */
[----:B------:R-:W-:Y:S02]  /*1490*/  LEA.HI.X.SX32 R87, R42, R35, 0x1, P1 ;  /* 0x000000232a577211 */ /* 0x000fe400008f0eff */
[----:B------:R-:W-:Y:S02]  /*14a0*/  LEA R42, R151, R40, 0x1 ;  /* 0x00000028972a7211 */ /* 0x000fe400078e08ff */
[----:B------:R-:W-:-:S03]  /*14b0*/  LEA R144, P2, R50, R195, 0x1 ;  /* 0x000000c332907211 */ /* 0x000fc600078408ff */
[C---:B------:R-:W-:Y:S01]  /*14c0*/  IMAD R48, R151.reuse, 0x2, R42 ;  /* 0x0000000297307824 */ /* 0x040fe200078e022a */
[----:B------:R-:W-:Y:S02]  /*14d0*/  LEA R124, P0, R52, R195, 0x1 ;  /* 0x000000c3347c7211 */ /* 0x000fe400078008ff */
[----:B------:R-:W-:Y:S01]  /*14e0*/  LEA.HI.X.SX32 R145, R50, R35, 0x1, P2 ;  /* 0x0000002332917211 */ /* 0x000fe200010f0eff */
[C---:B------:R-:W-:Y:S01]  /*14f0*/  IMAD R50, R151.reuse, 0x2, R48 ;  /* 0x0000000297327824 */ /* 0x040fe200078e0230 */
[----:B------:R-:W-:Y:S02]  /*1500*/  LEA R104, P1, R54, R195, 0x1 ;  /* 0x000000c336687211 */ /* 0x000fe400078208ff */
[----:B------:R-:W-:Y:S01]  /*1510*/  LEA.HI.X.SX32 R125, R52, R35, 0x1, P0 ;  /* 0x00000023347d7211 */ /* 0x000fe200000f0eff */
[----:B------:R-:W-:Y:S01]  /*1520*/  IMAD R52, R151, 0x2, R50 ;  /* 0x0000000297347824 */ /* 0x000fe200078e0232 */
[-C--:B------:R-:W-:Y:S02]  /*1530*/  LEA R142, P0, R58, R195.reuse, 0x1 ;  /* 0x000000c33a8e7211 */ /* 0x080fe400078008ff */
[----:B------:R-:W-:-:S02]  /*1540*/  LEA R82, P2, R56, R195, 0x1 ;  /* 0x000000c338527211 */ /* 0x000fc400078408ff */
[----:B------:R-:W-:Y:S01]  /*1550*/  LEA.HI.X.SX32 R105, R54, R35, 0x1, P1 ;  /* 0x0000002336697211 */ /* 0x000fe200008f0eff */
[----:B------:R-:W-:Y:S01]  /*1560*/  IMAD R54, R151, 0x2, R52 ;  /* 0x0000000297367824 */ /* 0x000fe200078e0234 */
[----:B------:R-:W-:Y:S02]  /*1570*/  LEA R122, P1, R60, R195, 0x1 ;  /* 0x000000c33c7a7211 */ /* 0x000fe400078208ff */
[----:B------:R-:W-:Y:S02]  /*1580*/  LEA.HI.X.SX32 R143, R58, R35, 0x1, P0 ;  /* 0x000000233a8f7211 */ /* 0x000fe400000f0eff */
[----:B------:R-:W-:Y:S02]  /*1590*/  LEA R250, P0, R32, R195, 0x1 ;  /* 0x000000c320fa7211 */ /* 0x000fe400078008ff */
[----:B------:R-:W-:Y:S02]  /*15a0*/  LEA.HI.X.SX32 R83, R56, R35, 0x1, P2 ;  /* 0x0000002338537211 */ /* 0x000fe400010f0eff */
[----:B------:R-:W-:-:S02]  /*15b0*/  LEA R102, P2, R62, R195, 0x1 ;  /* 0x000000c33e667211 */ /* 0x000fc400078408ff */
[----:B------:R-:W-:Y:S02]  /*15c0*/  LEA.HI.X.SX32 R123, R60, R35, 0x1, P1 ;  /* 0x000000233c7b7211 */ /* 0x000fe400008f0eff */
[----:B------:R-:W-:Y:S02]  /*15d0*/  LEA R248, P1, R34, R195, 0x1 ;  /* 0x000000c322f87211 */ /* 0x000fe400078208ff */
[-C--:B------:R-:W-:Y:S02]  /*15e0*/  LEA.HI.X.SX32 R251, R32, R35.reuse, 0x1, P0 ;  /* 0x0000002320fb7211 */ /* 0x080fe400000f0eff */
[----:B------:R-:W-:Y:S02]  /*15f0*/  LEA R32, R151, R54, 0x1 ;  /* 0x0000003697207211 */ /* 0x000fe400078e08ff */
[----:B------:R-:W-:Y:S01]  /*1600*/  LEA.HI.X.SX32 R103, R62, R35, 0x1, P2 ;  /* 0x000000233e677211 */ /* 0x000fe200010f0eff */
[----:B------:R0:W-:Y:S01]  /*1610*/  STL.64 [R1+0x130], R162 ;  /* 0x000130a201007387 */ /* 0x0001e20000100a00 */
[----:B------:R-:W-:-:S02]  /*1620*/  LEA R246, P2, R44, R195, 0x1 ;  /* 0x000000c32cf67211 */ /* 0x000fc400078408ff */
[----:B------:R-:W-:Y:S01]  /*1630*/  LEA.HI.X.SX32 R249, R34, R35, 0x1, P1 ;  /* 0x0000002322f97211 */ /* 0x000fe200008f0eff */
[----:B------:R0:W-:Y:S01]  /*1640*/  STL.64 [R1+0x128], R140 ;  /* 0x0001288c01007387 */ /* 0x0001e20000100a00 */
[----:B------:R-:W-:Y:S01]  /*1650*/  LEA R236, P1, R36, R195, 0x1 ;  /* 0x000000c324ec7211 */ /* 0x000fe200078208ff */
[C---:B------:R-:W-:Y:S01]  /*1660*/  IMAD R34, R151.reuse, 0x2, R32 ;  /* 0x0000000297227824 */ /* 0x040fe200078e0220 */
[----:B------:R-:W-:Y:S01]  /*1670*/  LEA.HI.X.SX32 R247, R44, R35, 0x1, P2 ;  /* 0x000000232cf77211 */ /* 0x000fe200010f0eff */
[----:B------:R0:W-:Y:S01]  /*1680*/  STL.64 [R1+0x120], R120 ;  /* 0x0001207801007387 */ /* 0x0001e20000100a00 */
[-C--:B------:R-:W-:Y:S02]  /*1690*/  LEA R244, P0, R46, R195.reuse, 0x1 ;  /* 0x000000c32ef47211 */ /* 0x080fe400078008ff */
[----:B------:R-:W-:Y:S01]  /*16a0*/  LEA R234, P2, R38, R195, 0x1 ;  /* 0x000000c326ea7211 */ /* 0x000fe200078408ff */
[----:B------:R0:W-:Y:S01]  /*16b0*/  STL.64 [R1+0x118], R100 ;  /* 0x0001186401007387 */ /* 0x0001e20000100a00 */
[----:B------:R-:W-:Y:S01]  /*16c0*/  LEA.HI.X.SX32 R237, R36, R35, 0x1, P1 ;  /* 0x0000002324ed7211 */ /* 0x000fe200008f0eff */
[----:B------:R-:W-:-:S02]  /*16d0*/  IMAD R36, R151, 0x2, R34 ;  /* 0x0000000297247824 */ /* 0x000fc400078e0222 */
[----:B------:R0:W-:Y:S01]  /*16e0*/  STL.64 [R1+0x110], R160 ;  /* 0x000110a001007387 */ /* 0x0001e20000100a00 */
[----:B------:R-:W-:-:S03]  /*16f0*/  LEA.HI.X.SX32 R245, R46, R35, 0x1, P0 ;  /* 0x000000232ef57211 */ /* 0x000fc600000f0eff */
[----:B------:R0:W-:Y:S01]  /*1700*/  STL.64 [R1+0x108], R138 ;  /* 0x0001088a01007387 */ /* 0x0001e20000100a00 */
[----:B------:R-:W-:-:S03]  /*1710*/  LEA.HI.X.SX32 R235, R38, R35, 0x1, P2 ;  /* 0x0000002326eb7211 */ /* 0x000fc600010f0eff */
[----:B------:R0:W-:Y:S01]  /*1720*/  STL.64 [R1+0x100], R118 ;  /* 0x0001007601007387 */ /* 0x0001e20000100a00 */
[C---:B------:R-:W-:Y:S01]  /*1730*/  LEA R232, P0, R40.reuse, R195, 0x1 ;  /* 0x000000c328e87211 */ /* 0x040fe200078008ff */
[----:B------:R-:W-:Y:S02]  /*1740*/  IMAD R38, R151, 0x2, R36 ;  /* 0x0000000297267824 */ /* 0x000fe400078e0224 */
[----:B------:R0:W-:Y:S04]  /*1750*/  STL.64 [R1+0xf0], R158 ;  /* 0x0000f09e01007387 */ /* 0x0001e80000100a00 */
[----:B------:R0:W-:Y:S01]  /*1760*/  STL.64 [R1+0xf8], R98 ;  /* 0x0000f86201007387 */ /* 0x0001e20000100a00 */
[----:B------:R-:W-:-:S03]  /*1770*/  LEA.HI.X.SX32 R233, R40, R35, 0x1, P0 ;  /* 0x0000002328e97211 */ /* 0x000fc600000f0eff */
[----:B------:R0:W-:Y:S01]  /*1780*/  STL.64 [R1+0xe8], R136 ;  /* 0x0000e88801007387 */ /* 0x0001e20000100a00 */
[----:B------:R-:W-:-:S03]  /*1790*/  LEA R230, P1, R42, R195, 0x1 ;  /* 0x000000c32ae67211 */ /* 0x000fc600078208ff */
[----:B------:R0:W-:Y:S01]  /*17a0*/  STL.64 [R1+0xe0], R116 ;  /* 0x0000e07401007387 */ /* 0x0001e20000100a00 */
[----:B------:R-:W-:-:S03]  /*17b0*/  IMAD R40, R151, 0x2, R38 ;  /* 0x0000000297287824 */ /* 0x000fc600078e0226 */
[----:B------:R0:W-:Y:S04]  /*17c0*/  STL.64 [R1+0xd8], R96 ;  /* 0x0000d86001007387 */ /* 0x0001e80000100a00 */
[----:B------:R0:W-:Y:S04]  /*17d0*/  STL.64 [R1+0xd0], R156 ;  /* 0x0000d09c01007387 */ /* 0x0001e80000100a00 */
[----:B------:R0:W-:Y:S01]  /*17e0*/  STL.64 [R1+0xc8], R134 ;  /* 0x0000c88601007387 */ /* 0x0001e20000100a00 */
[----:B------:R-:W-:-:S03]  /*17f0*/  LEA.HI.X.SX32 R231, R42, R35, 0x1, P1 ;  /* 0x000000232ae77211 */ /* 0x000fc600008f0eff */
[----:B------:R0:W-:Y:S01]  /*1800*/  STL.64 [R1+0xc0], R114 ;  /* 0x0000c07201007387 */ /* 0x0001e20000100a00 */
[----:B------:R-:W-:-:S03]  /*1810*/  LEA R42, R151, R40, 0x1 ;  /* 0x00000028972a7211 */ /* 0x000fc600078e08ff */
[----:B------:R0:W-:Y:S04]  /*1820*/  STL.64 [R1+0xb8], R94 ;  /* 0x0000b85e01007387 */ /* 0x0001e80000100a00 */
[----:B------:R0:W-:Y:S04]  /*1830*/  STL.64 [R1+0xb0], R154 ;  /* 0x0000b09a01007387 */ /* 0x0001e80000100a00 */
[----:B------:R0:W-:Y:S01]  /*1840*/  STL.64 [R1+0xa8], R132 ;  /* 0x0000a88401007387 */ /* 0x0001e20000100a00 */
[----:B------:R-:W-:-:S03]  /*1850*/  LEA R224, P0, R50, R195, 0x1 ;  /* 0x000000c332e07211 */ /* 0x000fc600078008ff */
[----:B------:R0:W-:Y:S04]  /*1860*/  STL.64 [R1+0xa0], R112 ;  /* 0x0000a07001007387 */ /* 0x0001e80000100a00 */
[----:B------:R0:W-:Y:S01]  /*1870*/  STL.64 [R1+0x90], R152 ;  /* 0x0000909801007387 */ /* 0x0001e20000100a00 */
[----:B------:R-:W-:-:S03]  /*1880*/  IMAD R44, R151, 0x2, R42 ;  /* 0x00000002972c7824 */ /* 0x000fc600078e022a */
[----:B------:R0:W-:Y:S01]  /*1890*/  STL.64 [R1+0x98], R92 ;  /* 0x0000985c01007387 */ /* 0x0001e20000100a00 */
[----:B------:R-:W-:-:S03]  /*18a0*/  LEA R228, P2, R48, R195, 0x1 ;  /* 0x000000c330e47211 */ /* 0x000fc600078408ff */
[----:B------:R0:W-:Y:S01]  /*18b0*/  STL.64 [R1+0x88], R130 ;  /* 0x0000888201007387 */ /* 0x0001e20000100a00 */
[----:B------:R-:W-:-:S03]  /*18c0*/  LEA R222, P1, R52, R195, 0x1 ;  /* 0x000000c334de7211 */ /* 0x000fc600078208ff */
[----:B------:R0:W-:Y:S01]  /*18d0*/  STL.64 [R1+0x80], R110 ;  /* 0x0000806e01007387 */ /* 0x0001e20000100a00 */
[----:B------:R-:W-:-:S03]  /*18e0*/  LEA.HI.X.SX32 R225, R50, R35, 0x1, P0 ;  /* 0x0000002332e17211 */ /* 0x000fc600000f0eff */
[----:B------:R0:W-:Y:S01]  /*18f0*/  STL.64 [R1+0x78], R90 ;  /* 0x0000785a01007387 */ /* 0x0001e20000100a00 */
[----:B------:R-:W-:-:S03]  /*1900*/  LEA R218, P0, R32, R195, 0x1 ;  /* 0x000000c320da7211 */ /* 0x000fc600078008ff */
[----:B------:R0:W-:Y:S01]  /*1910*/  STL.64 [R1+0x70], R148 ;  /* 0x0000709401007387 */ /* 0x0001e20000100a00 */
[----:B------:R-:W-:-:S03]  /*1920*/  IMAD R46, R151, 0x2, R44 ;  /* 0x00000002972e7824 */ /* 0x000fc600078e022c */
[----:B------:R0:W-:Y:S01]  /*1930*/  STL.64 [R1+0x68], R128 ;  /* 0x0000688001007387 */ /* 0x0001e20000100a00 */
[----:B------:R-:W-:-:S03]  /*1940*/  LEA.HI.X.SX32 R229, R48, R35, 0x1, P2 ;  /* 0x0000002330e57211 */ /* 0x000fc600010f0eff */
[----:B------:R0:W-:Y:S01]  /*1950*/  STL.64 [R1+0x60], R108 ;  /* 0x0000606c01007387 */ /* 0x0001e20000100a00 */
[----:B------:R-:W-:-:S03]  /*1960*/  LEA R220, P2, R54, R195, 0x1 ;  /* 0x000000c336dc7211 */ /* 0x000fc600078408ff */
[----:B------:R0:W-:Y:S01]  /*1970*/  STL.64 [R1+0x58], R88 ;  /* 0x0000585801007387 */ /* 0x0001e20000100a00 */
[----:B------:R-:W-:-:S03]  /*1980*/  LEA.HI.X.SX32 R223, R52, R35, 0x1, P1 ;  /* 0x0000002334df7211 */ /* 0x000fc600008f0eff */
[----:B------:R0:W-:Y:S01]  /*1990*/  STL.64 [R1+0x50], R146 ;  /* 0x0000509201007387 */ /* 0x0001e20000100a00 */
[----:B------:R-:W-:Y:S02]  /*19a0*/  LEA R216, P1, R34, R195, 0x1 ;  /* 0x000000c322d87211 */ /* 0x000fe400078208ff */
[----:B------:R-:W-:Y:S01]  /*19b0*/  LEA.HI.X.SX32 R219, R32, R35, 0x1, P0 ;  /* 0x0000002320db7211 */ /* 0x000fe200000f0eff */
[----:B------:R0:W-:Y:S01]  /*19c0*/  STL.64 [R1+0x48], R126 ;  /* 0x0000487e01007387 */ /* 0x0001e20000100a00 */
[----:B------:R-:W-:-:S03]  /*19d0*/  IMAD R32, R151, 0x2, R46 ;  /* 0x0000000297207824 */ /* 0x000fc600078e022e */
[----:B------:R0:W-:Y:S01]  /*19e0*/  STL.64 [R1+0x40], R106 ;  /* 0x0000406a01007387 */ /* 0x0001e20000100a00 */
[----:B------:R-:W-:-:S03]  /*19f0*/  LEA.HI.X.SX32 R221, R54, R35, 0x1, P2 ;  /* 0x0000002336dd7211 */ /* 0x000fc600010f0eff */
[----:B------:R0:W-:Y:S01]  /*1a00*/  STL.64 [R1+0x30], R144 ;  /* 0x0000309001007387 */ /* 0x0001e20000100a00 */
[----:B------:R-:W-:-:S03]  /*1a10*/  LEA R214, P2, R36, R195, 0x1 ;  /* 0x000000c324d67211 */ /* 0x000fc600078408ff */
[----:B------:R0:W-:Y:S01]  /*1a20*/  STL.64 [R1+0x38], R86 ;  /* 0x0000385601007387 */ /* 0x0001e20000100a00 */
[-C--:B------:R-:W-:Y:S01]  /*1a30*/  LEA.HI.X.SX32 R217, R34, R35.reuse, 0x1, P1 ;  /* 0x0000002322d97211 */ /* 0x080fe200008f0eff */
[----:B------:R-:W-:Y:S02]  /*1a40*/  IMAD R34, R151, 0x2, R32 ;  /* 0x0000000297227824 */ /* 0x000fe400078e0220 */
[----:B------:R0:W-:Y:S04]  /*1a50*/  STL.64 [R1+0x28], R124 ;  /* 0x0000287c01007387 */ /* 0x0001e80000100a00 */
[----:B------:R0:W-:Y:S01]  /*1a60*/  STL.64 [R1+0x20], R104 ;  /* 0x0000206801007387 */ /* 0x0001e20000100a00 */
[----:B------:R-:W-:-:S03]  /*1a70*/  LEA.HI.X.SX32 R215, R36, R35, 0x1, P2 ;  /* 0x0000002324d77211 */ /* 0x000fc600010f0eff */
[----:B------:R0:W-:Y:S01]  /*1a80*/  STL.64 [R1+0x18], R82 ;  /* 0x0000185201007387 */ /* 0x0001e20000100a00 */
[----:B------:R-:W-:-:S03]  /*1a90*/  LEA R208, P2, R42, R195, 0x1 ;  /* 0x000000c32ad07211 */ /* 0x000fc600078408ff */
[----:B------:R0:W-:Y:S01]  /*1aa0*/  STL.64 [R1+0x10], R142 ;  /* 0x0000108e01007387 */ /* 0x0001e20000100a00 */
[----:B------:R-:W-:-:S03]  /*1ab0*/  LEA R212, P0, R38, R195, 0x1 ;  /* 0x000000c326d47211 */ /* 0x000fc600078008ff */
[----:B------:R0:W-:Y:S01]  /*1ac0*/  STL.64 [R1+0x8], R122 ;  /* 0x0000087a01007387 */ /* 0x0001e20000100a00 */
[----:B------:R-:W-:-:S03]  /*1ad0*/  LEA R36, R151, R34, 0x1 ;  /* 0x0000002297247211 */ /* 0x000fc600078e08ff */
[----:B------:R0:W-:Y:S01]  /*1ae0*/  STL.64 [R1], R102 ;  /* 0x0000006601007387 */ /* 0x0001e20000100a00 */
[----:B------:R-:W-:Y:S02]  /*1af0*/  LEA.HI.X.SX32 R209, R42, R35, 0x1, P2 ;  /* 0x000000232ad17211 */ /* 0x000fe400010f0eff */
[----:B------:R-:W-:Y:S02]  /*1b00*/  LEA R210, P1, R40, R195, 0x1 ;  /* 0x000000c328d27211 */ /* 0x000fe400078208ff */
[----:B------:R-:W-:Y:S01]  /*1b10*/  LEA.HI.X.SX32 R213, R38, R35, 0x1, P0 ;  /* 0x0000002326d57211 */ /* 0x000fe200000f0eff */
[C---:B------:R-:W-:Y:S01]  /*1b20*/  IMAD R38, R151.reuse, 0x2, R36 ;  /* 0x0000000297267824 */ /* 0x040fe200078e0224 */
[----:B------:R-:W-:Y:S02]  /*1b30*/  LEA R202, P2, R32, R195, 0x1 ;  /* 0x000000c320ca7211 */ /* 0x000fe400078408ff */
[-C--:B------:R-:W-:Y:S02]  /*1b40*/  LEA.HI.X.SX32 R211, R40, R35.reuse, 0x1, P1 ;  /* 0x0000002328d37211 */ /* 0x080fe400008f0eff */
[----:B------:R-:W-:Y:S01]  /*1b50*/  LEA.HI.X.SX32 R203, R32, R35, 0x1, P2 ;  /* 0x0000002320cb7211 */ /* 0x000fe200010f0eff */
[----:B------:R-:W-:Y:S01]  /*1b60*/  IMAD R32, R151, 0x2, R38 ;  /* 0x0000000297207824 */ /* 0x000fe200078e0226 */
[----:B---3--:R-:W-:-:S02]  /*1b70*/  R2UR UR17, R47 ;  /* 0x000000002f1172ca */ /* 0x008fc400000e0000 */
[-C--:B------:R-:W-:Y:S02]  /*1b80*/  LEA R206, P0, R44, R195.reuse, 0x1 ;  /* 0x000000c32cce7211 */ /* 0x080fe400078008ff */
[----:B------:R-:W-:Y:S02]  /*1b90*/  LEA R204, P1, R46, R195, 0x1 ;  /* 0x000000c32ecc7211 */ /* 0x000fe400078208ff */
[----:B------:R-:W-:Y:S02]  /*1ba0*/  SHF.R.S32.HI R3, RZ, 0x6, R71 ;  /* 0x00000006ff037819 */ /* 0x000fe40000011447 */
[-C--:B------:R-:W-:Y:S02]  /*1bb0*/  LEA.HI.X.SX32 R207, R44, R35.reuse, 0x1, P0 ;  /* 0x000000232ccf7211 */ /* 0x080fe400000f0eff */
[----:B------:R-:W-:Y:S02]  /*1bc0*/  LEA.HI.X.SX32 R205, R46, R35, 0x1, P1 ;  /* 0x000000232ecd7211 */ /* 0x000fe400008f0eff */
[----:B------:R-:W-:-:S02]  /*1bd0*/  SHF.L.U32 R84, R84, 0x1, RZ ;  /* 0x0000000154547819 */ /* 0x000fc400000006ff */
[----:B------:R-:W-:Y:S02]  /*1be0*/  SGXT R3, R3, 0x1 ;  /* 0x000000010303781a */ /* 0x000fe40000000200 */
[-C--:B------:R-:W-:Y:S02]  /*1bf0*/  LEA R200, P0, R34, R195.reuse, 0x1 ;  /* 0x000000c322c87211 */ /* 0x080fe400078008ff */
[-C--:B------:R-:W-:Y:S02]  /*1c00*/  LEA R198, P1, R36, R195.reuse, 0x1 ;  /* 0x000000c324c67211 */ /* 0x080fe400078208ff */
[-C--:B------:R-:W-:Y:S02]  /*1c10*/  LEA R196, P2, R38, R195.reuse, 0x1 ;  /* 0x000000c326c47211 */ /* 0x080fe400078408ff */
[----:B------:R-:W-:Y:S02]  /*1c20*/  LEA R194, P3, R32, R195, 0x1 ;  /* 0x000000c320c27211 */ /* 0x000fe400078608ff */
[----:B------:R-:W-:-:S02]  /*1c30*/  LEA.HI.X.SX32 R201, R34, R35, 0x1, P0 ;  /* 0x0000002322c97211 */ /* 0x000fc400000f0eff */
[-C--:B------:R-:W-:Y:S02]  /*1c40*/  LEA.HI.X.SX32 R199, R36, R35.reuse, 0x1, P1 ;  /* 0x0000002324c77211 */ /* 0x080fe400008f0eff */
[-C--:B------:R-:W-:Y:S02]  /*1c50*/  LEA.HI.X.SX32 R197, R38, R35.reuse, 0x1, P2 ;  /* 0x0000002326c57211 */ /* 0x080fe400010f0eff */
[----:B------:R-:W-:Y:S02]  /*1c60*/  LEA.HI.X.SX32 R195, R32, R35, 0x1, P3 ;  /* 0x0000002320c37211 */ /* 0x000fe400018f0eff */
[----:B------:R-:W-:Y:S01]  /*1c70*/  LOP3.LUT R3, R84, 0x90, R3, 0x78, !PT ;  /* 0x0000009054037812 */ /* 0x000fe200078e7803 */
[----:B0-----:R-:W-:Y:S06]  /*1c80*/  BRA.U UP0, `(.L_x_5) ;  /* 0x0000000100187547 */ /* 0x001fec000b800000 */
[----:B------:R-:W-:Y:S01]  /*1c90*/  ELECT P0, URZ, PT ;  /* 0x0000000000ff782f */ /* 0x000fe20003800000 */
[----:B------:R-:W-:Y:S01]  /*1ca0*/  IMAD.MOV.U32 R32, RZ, RZ, 0x1 ;  /* 0x00000001ff207424 */ /* 0x000fe200078e00ff */
[----:B------:R-:W-:Y:S01]  /*1cb0*/  UMOV UR4, 0x40 ;  /* 0x0000004000047882 */ /* 0x000fe20000000000 */
[----:B------:R-:W-:Y:S01]  /*1cc0*/  UVIRTCOUNT.DEALLOC.SMPOOL 0x80 ;  /* 0x000000800000784c */ /* 0x000fe20000000000 */
[----:B------:R-:W-:-:S09]  /*1cd0*/  ULEA UR4, UR6, UR4, 0x18 ;  /* 0x0000000406047291 */ /* 0x000fd2000f8ec0ff */
[----:B------:R0:W-:Y:S03]  /*1ce0*/  @P0 STS.U8 [UR4], R32 ;  /* 0x00000020ff000988 */ /* 0x0001e60008000004 */
.L_x_5:
[----:B------:R-:W-:Y:S01]  /*1cf0*/  USHF.L.U32 UR4, UR14, 0x15, URZ ;  /* 0x000000150e047899 */ /* 0x000fe200080006ff */
[C---:B------:R-:W-:Y:S01]  /*1d00*/  LOP3.LUT R72, R3.reuse, 0x20, RZ, 0x3c, !PT ;  /* 0x0000002003487812 */ /* 0x040fe200078e3cff */
[----:B-----5:R-:W-:Y:S01]  /*1d10*/  STS.U16 [R3+UR16+0xc000], R0 ;  /* 0x00c0000003007988 */ /* 0x020fe20008000410 */
[C---:B------:R-:W-:Y:S01]  /*1d20*/  LOP3.LUT R252, R3.reuse, 0x40, RZ, 0x3c, !PT ;  /* 0x0000004003fc7812 */ /* 0x040fe200078e3cff */
[----:B------:R-:W-:Y:S01]  /*1d30*/  ULOP3.LUT UR4, UR4, 0x600000, URZ, 0xc0, !UPT ;  /* 0x0060000004047892 */ /* 0x000fe2000f8ec0ff */
[----:B------:R-:W-:Y:S01]  /*1d40*/  LOP3.LUT R35, R3, 0x60, RZ, 0x3c, !PT ;  /* 0x0000006003237812 */ /* 0x000fe200078e3cff */
[----:B------:R-:W-:Y:S01]  /*1d50*/  STS.U16 [R3+UR16+0xc400], R2 ;  /* 0x00c4000203007988 */ /* 0x000fe20008000410 */
[----:B------:R-:W-:Y:S01]  /*1d60*/  LOP3.LUT P0, RZ, R71, 0x7f, RZ, 0xc0, !PT ;  /* 0x0000007f47ff7812 */ /* 0x000fe2000780c0ff */
[----:B------:R-:W-:Y:S01]  /*1d70*/  UIADD3 UR18, UPT, UPT, UR17, UR4, URZ ;  /* 0x0000000411127290 */ /* 0x000fe2000fffe0ff */
[----:B------:R-:W-:Y:S01]  /*1d80*/  PRMT R34, RZ, 0x7610, R34 ;  /* 0x00007610ff227816 */ /* 0x000fe20000000022 */
[----:B------:R1:W-:Y:S01]  /*1d90*/  STS.U16 [R3+UR16+0xc800], R10 ;  /* 0x00c8000a03007988 */ /* 0x0003e20008000410 */
[----:B------:R-:W-:Y:S01]  /*1da0*/  UMOV UR6, 0x1 ;  /* 0x0000000100067882 */ /* 0x000fe20000000000 */
[----:B------:R-:W-:Y:S01]  /*1db0*/  UIADD3 UR19, UPT, UPT, UR16, 0xe000, URZ ;  /* 0x0000e00010137890 */ /* 0x000fe2000fffe0ff */
[----:B------:R-:W-:Y:S01]  /*1dc0*/  PRMT R40, RZ, 0x7610, R40 ;  /* 0x00007610ff287816 */ /* 0x000fe20000000028 */
[----:B------:R2:W-:Y:S01]  /*1dd0*/  STS.U16 [R3+UR16+0xcc00], R14 ;  /* 0x00cc000e03007988 */ /* 0x0005e20008000410 */
[----:B------:R-:W-:Y:S01]  /*1de0*/  UIADD3 UR66, UPT, UPT, UR22, 0x40, URZ ;  /* 0x0000004016427890 */ /* 0x000fe2000fffe0ff */
[----:B------:R-:W-:Y:S01]  /*1df0*/  PRMT R44, RZ, 0x7610, R44 ;  /* 0x00007610ff2c7816 */ /* 0x000fe2000000002c */
[----:B------:R-:W3:Y:S01]  /*1e00*/  LDCU.64 UR8, c[0x0][0x3d0] ;  /* 0x00007a00ff0877ac */ /* 0x000ee20008000a00 */
[----:B------:R4:W-:Y:S01]  /*1e10*/  STS.U16 [R3+UR16+0xd000], R18 ;  /* 0x00d0001203007988 */ /* 0x0009e20008000410 */
[----:B------:R-:W-:Y:S01]  /*1e20*/  PRMT R48, RZ, 0x7610, R48 ;  /* 0x00007610ff307816 */ /* 0x000fe20000000030 */
[----:B------:R-:W0:Y:S01]  /*1e30*/  LDC R227, c[0x0][0x3d8] ;  /* 0x0000f600ffe37b82 */ /* 0x000e220000000800 */
[----:B------:R-:W-:Y:S01]  /*1e40*/  VOTEU.ALL UP1, P0 ;  /* 0x0000000000ff7886 */ /* 0x000fe20000020000 */
[----:B------:R1:W-:Y:S01]  /*1e50*/  STS.U16 [R3+UR16+0xd400], R22 ;  /* 0x00d4001603007988 */ /* 0x0003e20008000410 */
[----:B------:R-:W-:Y:S01]  /*1e60*/  VOTEU.ALL UP2, P0 ;  /* 0x0000000000ff7886 */ /* 0x000fe20000040000 */
[----:B------:R-:W-:Y:S01]  /*1e70*/  ISETP.LT.AND P1, PT, RZ, UR66, PT ;  /* 0x00000042ff007c0c */ /* 0x000fe2000bf21270 */
[----:B------:R-:W0:Y:S01]  /*1e80*/  LDCU UR15, c[0x0][0x3a8] ;  /* 0x00007500ff0f77ac */ /* 0x000e220008000800 */
[----:B------:R2:W-:Y:S01]  /*1e90*/  STS.U16 [R3+UR16+0xd800], R26 ;  /* 0x00d8001a03007988 */ /* 0x0005e20008000410 */
[----:B------:R-:W-:-:S04]  /*1ea0*/  @!UP1 UIADD3 UR4, UPT, UPT, -UR6, 0x100000, URZ ;  /* 0x0010000006049890 */ /* 0x000fc8000fffe1ff */
[----:B------:R-:W-:Y:S02]  /*1eb0*/  @!UP1 USHF.L.U32 UR5, UR4, 0xb, URZ ;  /* 0x0000000b04059899 */ /* 0x000fe400080006ff */
[----:B------:R-:W-:Y:S01]  /*1ec0*/  @!UP1 USHF.L.U32 UR4, UR4, 0x1, URZ ;  /* 0x0000000104049899 */ /* 0x000fe200080006ff */
[----:B-1----:R-:W-:Y:S01]  /*1ed0*/  PRMT R10, RZ, 0x7610, R10 ;  /* 0x00007610ff0a7816 */ /* 0x002fe2000000000a */
[----:B------:R1:W-:Y:S01]  /*1ee0*/  STS.U16 [R3+UR16+0xdc00], R30 ;  /* 0x00dc001e03007988 */ /* 0x0003e20008000410 */
[----:B--2---:R-:W-:Y:S02]  /*1ef0*/  PRMT R14, RZ, 0x7610, R14 ;  /* 0x00007610ff0e7816 */ /* 0x004fe4000000000e */
[----:B----4-:R-:W-:Y:S01]  /*1f00*/  PRMT R18, RZ, 0x7610, R18 ;  /* 0x00007610ff127816 */ /* 0x010fe20000000012 */
[----:B------:R2:W-:Y:S01]  /*1f10*/  STS.U16 [R72+UR16+0xc100], R4 ;  /* 0x00c1000448007988 */ /* 0x0005e20008000410 */
[----:B------:R-:W-:Y:S02]  /*1f20*/  PRMT R22, RZ, 0x7610, R22 ;  /* 0x00007610ff167816 */ /* 0x000fe40000000016 */
[----:B------:R-:W-:Y:S01]  /*1f30*/  PRMT R26, RZ, 0x7610, R26 ;  /* 0x00007610ff1a7816 */ /* 0x000fe2000000001a */
[----:B------:R-:W-:Y:S01]  /*1f40*/  STS.U16 [R72+UR16+0xc500], R7 ;  /* 0x00c5000748007988 */ /* 0x000fe20008000410 */
[----:B------:R-:W-:-:S02]  /*1f50*/  PRMT R52, RZ, 0x7610, R52 ;  /* 0x00007610ff347816 */ /* 0x000fc40000000034 */
[----:B-1----:R-:W-:Y:S01]  /*1f60*/  PRMT R30, RZ, 0x7610, R30 ;  /* 0x00007610ff1e7816 */ /* 0x002fe2000000001e */
[----:B------:R1:W-:Y:S01]  /*1f70*/  STS.U16 [R72+UR16+0xc900], R11 ;  /* 0x00c9000b48007988 */ /* 0x0003e20008000410 */
[----:B------:R-:W-:Y:S02]  /*1f80*/  PRMT R56, RZ, 0x7610, R56 ;  /* 0x00007610ff387816 */ /* 0x000fe40000000038 */
[----:B--2---:R-:W-:Y:S01]  /*1f90*/  PRMT R4, RZ, 0x7610, R4 ;  /* 0x00007610ff047816 */ /* 0x004fe20000000004 */
[----:B------:R2:W-:Y:S01]  /*1fa0*/  STS.U16 [R72+UR16+0xcd00], R15 ;  /* 0x00cd000f48007988 */ /* 0x0005e20008000410 */
[----:B------:R-:W-:Y:S02]  /*1fb0*/  PRMT R60, RZ, 0x7610, R60 ;  /* 0x00007610ff3c7816 */ /* 0x000fe4000000003c */
[----:B------:R-:W-:Y:S01]  /*1fc0*/  PRMT R64, RZ, 0x7610, R64 ;  /* 0x00007610ff407816 */ /* 0x000fe20000000040 */
[----:B------:R4:W-:Y:S01]  /*1fd0*/  STS.U16 [R72+UR16+0xd100], R19 ;  /* 0x00d1001348007988 */ /* 0x0009e20008000410 */
[----:B------:R-:W-:-:S02]  /*1fe0*/  PRMT R68, RZ, 0x7610, R68 ;  /* 0x00007610ff447816 */ /* 0x000fc40000000044 */
[----:B-1----:R-:W-:Y:S01]  /*1ff0*/  PRMT R11, RZ, 0x7610, R11 ;  /* 0x00007610ff0b7816 */ /* 0x002fe2000000000b */
[----:B------:R1:W-:Y:S01]  /*2000*/  STS.U16 [R72+UR16+0xd500], R23 ;  /* 0x00d5001748007988 */ /* 0x0003e20008000410 */
[----:B------:R-:W-:Y:S02]  /*2010*/  PRMT R36, RZ, 0x7610, R36 ;  /* 0x00007610ff247816 */ /* 0x000fe40000000024 */
[----:B--2---:R-:W-:Y:S01]  /*2020*/  PRMT R15, RZ, 0x7610, R15 ;  /* 0x00007610ff0f7816 */ /* 0x004fe2000000000f */
[----:B------:R2:W-:Y:S01]  /*2030*/  STS.U16 [R72+UR16+0xd900], R27 ;  /* 0x00d9001b48007988 */ /* 0x0005e20008000410 */
[----:B------:R-:W-:Y:S02]  /*2040*/  PRMT R39, RZ, 0x7610, R39 ;  /* 0x00007610ff277816 */ /* 0x000fe40000000027 */
[----:B----4-:R-:W-:Y:S01]  /*2050*/  PRMT R19, RZ, 0x7610, R19 ;  /* 0x00007610ff137816 */ /* 0x010fe20000000013 */
[----:B------:R4:W-:Y:S01]  /*2060*/  STS.U16 [R72+UR16+0xdd00], R31 ;  /* 0x00dd001f48007988 */ /* 0x0009e20008000410 */
[----:B------:R-:W-:-:S02]  /*2070*/  PRMT R47, RZ, 0x7610, R47 ;  /* 0x00007610ff2f7816 */ /* 0x000fc4000000002f */
[----:B-1----:R-:W-:Y:S01]  /*2080*/  PRMT R23, RZ, 0x7610, R23 ;  /* 0x00007610ff177816 */ /* 0x002fe20000000017 */
[----:B------:R-:W-:Y:S01]  /*2090*/  STS.U16 [R252+UR16+0xc200], R5 ;  /* 0x00c20005fc007988 */ /* 0x000fe20008000410 */
[----:B------:R-:W-:Y:S02]  /*20a0*/  PRMT R51, RZ, 0x7610, R51 ;  /* 0x00007610ff337816 */ /* 0x000fe40000000033 */
[----:B--2---:R-:W-:Y:S01]  /*20b0*/  PRMT R27, RZ, 0x7610, R27 ;  /* 0x00007610ff1b7816 */ /* 0x004fe2000000001b */
[----:B------:R1:W-:Y:S01]  /*20c0*/  STS.U16 [R252+UR16+0xc600], R9 ;  /* 0x00c60009fc007988 */ /* 0x0003e20008000410 */
[----:B------:R-:W-:Y:S02]  /*20d0*/  PRMT R55, RZ, 0x7610, R55 ;  /* 0x00007610ff377816 */ /* 0x000fe40000000037 */
[----:B----4-:R-:W-:Y:S01]  /*20e0*/  PRMT R31, RZ, 0x7610, R31 ;  /* 0x00007610ff1f7816 */ /* 0x010fe2000000001f */
[----:B------:R2:W-:Y:S01]  /*20f0*/  STS.U16 [R252+UR16+0xca00], R13 ;  /* 0x00ca000dfc007988 */ /* 0x0005e20008000410 */
[----:B------:R-:W-:-:S02]  /*2100*/  PRMT R59, RZ, 0x7610, R59 ;  /* 0x00007610ff3b7816 */ /* 0x000fc4000000003b */
[----:B------:R-:W-:Y:S01]  /*2110*/  PRMT R63, RZ, 0x7610, R63 ;  /* 0x00007610ff3f7816 */ /* 0x000fe2000000003f */
[----:B------:R4:W-:Y:S01]  /*2120*/  STS.U16 [R252+UR16+0xce00], R17 ;  /* 0x00ce0011fc007988 */ /* 0x0009e20008000410 */
[----:B------:R-:W-:Y:S02]  /*2130*/  PRMT R67, RZ, 0x7610, R67 ;  /* 0x00007610ff437816 */ /* 0x000fe40000000043 */
[----:B------:R-:W-:Y:S01]  /*2140*/  PRMT R69, RZ, 0x7610, R69 ;  /* 0x00007610ff457816 */ /* 0x000fe20000000045 */
[----:B------:R0:W-:Y:S01]  /*2150*/  STS.U16 [R252+UR16+0xd200], R21 ;  /* 0x00d20015fc007988 */ /* 0x0001e20008000410 */
[----:B-1----:R-:W-:Y:S02]  /*2160*/  PRMT R9, RZ, 0x7610, R9 ;  /* 0x00007610ff097816 */ /* 0x002fe40000000009 */
[----:B--2---:R-:W-:Y:S01]  /*2170*/  PRMT R13, RZ, 0x7610, R13 ;  /* 0x00007610ff0d7816 */ /* 0x004fe2000000000d */
[----:B------:R1:W-:Y:S01]  /*2180*/  STS.U16 [R252+UR16+0xd600], R25 ;  /* 0x00d60019fc007988 */ /* 0x0003e20008000410 */
[----:B------:R-:W-:-:S02]  /*2190*/  PRMT R37, RZ, 0x7610, R37 ;  /* 0x00007610ff257816 */ /* 0x000fc40000000025 */
[----:B----4-:R-:W-:Y:S01]  /*21a0*/  PRMT R17, RZ, 0x7610, R17 ;  /* 0x00007610ff117816 */ /* 0x010fe20000000011 */
[----:B------:R2:W-:Y:S01]  /*21b0*/  STS.U16 [R252+UR16+0xda00], R29 ;  /* 0x00da001dfc007988 */ /* 0x0005e20008000410 */
[----:B------:R-:W-:Y:S02]  /*21c0*/  PRMT R41, RZ, 0x7610, R41 ;  /* 0x00007610ff297816 */ /* 0x000fe40000000029 */
[----:B0-----:R-:W-:Y:S01]  /*21d0*/  PRMT R21, RZ, 0x7610, R21 ;  /* 0x00007610ff157816 */ /* 0x001fe20000000015 */
[----:B------:R0:W-:Y:S01]  /*21e0*/  STS.U16 [R252+UR16+0xde00], R33 ;  /* 0x00de0021fc007988 */ /* 0x0001e20008000410 */
[----:B------:R-:W-:Y:S02]  /*21f0*/  PRMT R45, RZ, 0x7610, R45 ;  /* 0x00007610ff2d7816 */ /* 0x000fe4000000002d */
[----:B-1----:R-:W-:Y:S01]  /*2200*/  PRMT R25, RZ, 0x7610, R25 ;  /* 0x00007610ff197816 */ /* 0x002fe20000000019 */
[----:B------:R1:W-:Y:S01]  /*2210*/  STS.U16 [R35+UR16+0xc300], R6 ;  /* 0x00c3000623007988 */ /* 0x0003e20008000410 */
[----:B------:R-:W-:-:S02]  /*2220*/  PRMT R49, RZ, 0x7610, R49 ;  /* 0x00007610ff317816 */ /* 0x000fc40000000031 */
[----:B--2---:R-:W-:Y:S01]  /*2230*/  PRMT R29, RZ, 0x7610, R29 ;  /* 0x00007610ff1d7816 */ /* 0x004fe2000000001d */
        /* <DEDUP_REMOVED lines=8> */
[----:B------:R-:W-:Y:S01]  /*22c0*/  PRMT R65, RZ, 0x7610, R65 ;  /* 0x00007610ff417816 */ /* 0x000fe20000000041 */
[----:B------:R4:W-:Y:S01]  /*22d0*/  STS.U16 [R35+UR16+0xd300], R20 ;  /* 0x00d3001423007988 */ /* 0x0009e20008000410 */
[----:B--2---:R-:W-:Y:S02]  /*22e0*/  PRMT R8, RZ, 0x7610, R8 ;  /* 0x00007610ff087816 */ /* 0x004fe40000000008 */
[----:B0-----:R-:W-:Y:S01]  /*22f0*/  PRMT R12, RZ, 0x7610, R12 ;  /* 0x00007610ff0c7816 */ /* 0x001fe2000000000c */
[----:B------:R0:W-:Y:S01]  /*2300*/  STS.U16 [R35+UR16+0xd700], R24 ;  /* 0x00d7001823007988 */ /* 0x0001e20008000410 */
[----:B------:R-:W-:Y:S02]  /*2310*/  PRMT R32, RZ, 0x7610, R32 ;  /* 0x00007610ff207816 */ /* 0x000fe40000000020 */
[----:B-1----:R-:W-:Y:S01]  /*2320*/  PRMT R16, RZ, 0x7610, R16 ;  /* 0x00007610ff107816 */ /* 0x002fe20000000010 */
[----:B------:R1:W-:Y:S01]  /*2330*/  STS.U16 [R35+UR16+0xdb00], R28 ;  /* 0x00db001c23007988 */ /* 0x0003e20008000410 */
[----:B------:R-:W-:-:S02]  /*2340*/  PRMT R38, RZ, 0x7610, R38 ;  /* 0x00007610ff267816 */ /* 0x000fc40000000026 */
[----:B----4-:R-:W-:Y:S01]  /*2350*/  PRMT R20, RZ, 0x7610, R20 ;  /* 0x00007610ff147816 */ /* 0x010fe20000000014 */
[----:B------:R2:W-:Y:S01]  /*2360*/  STS.U16 [R35+UR16+0xdf00], R43 ;  /* 0x00df002b23007988 */ /* 0x0005e20008000410 */
[----:B------:R-:W-:Y:S02]  /*2370*/  PRMT R42, RZ, 0x7610, R42 ;  /* 0x00007610ff2a7816 */ /* 0x000fe4000000002a */
[----:B0-----:R-:W-:Y:S01]  /*2380*/  PRMT R24, RZ, 0x7610, R24 ;  /* 0x00007610ff187816 */ /* 0x001fe20000000018 */
[----:B------:R-:W-:Y:S01]  /*2390*/  STTM.16dp32bit_t0_t15.x32 tmem[UR18], RZ ;  /* 0x000000ff000079ed */ /* 0x000fe20008a80012 */
[----:B------:R-:W-:Y:S01]  /*23a0*/  STTM.16dp32bit_t16_t31.x32 tmem[UR18+0x20], RZ ;  /* 0x000020ff000079ed */ /* 0x000fe20008aa0012 */
[----:B------:R-:W0:Y:S02]  /*23b0*/  FENCE.VIEW.ASYNC.T ;  /* 0x00000000000073c6 */ /* 0x000e240000000200 */
[----:B0-----:R-:W-:Y:S01]  /*23c0*/  BAR.SYNC.DEFER_BLOCKING 0x0 ;  /* 0x0000000000007b1d */ /* 0x001fe20000010000 */
[----:B-1----:R-:W-:-:S02]  /*23d0*/  PRMT R28, RZ, 0x7610, R28 ;  /* 0x00007610ff1c7816 */ /* 0x002fc4000000001c */
[----:B------:R-:W-:Y:S02]  /*23e0*/  PRMT R46, RZ, 0x7610, R46 ;  /* 0x00007610ff2e7816 */ /* 0x000fe4000000002e */
[----:B--2---:R-:W-:Y:S02]  /*23f0*/  PRMT R43, RZ, 0x7610, R43 ;  /* 0x00007610ff2b7816 */ /* 0x004fe4000000002b */
[----:B------:R-:W-:Y:S02]  /*2400*/  PRMT R50, RZ, 0x7610, R50 ;  /* 0x00007610ff327816 */ /* 0x000fe40000000032 */
[----:B------:R-:W-:Y:S02]  /*2410*/  PRMT R54, RZ, 0x7610, R54 ;  /* 0x00007610ff367816 */ /* 0x000fe40000000036 */
[----:B------:R-:W-:Y:S02]  /*2420*/  PRMT R58, RZ, 0x7610, R58 ;  /* 0x00007610ff3a7816 */ /* 0x000fe4000000003a */
[----:B------:R-:W-:-:S02]  /*2430*/  PRMT R62, RZ, 0x7610, R62 ;  /* 0x00007610ff3e7816 */ /* 0x000fc4000000003e */
[----:B------:R-:W-:Y:S01]  /*2440*/  PRMT R66, RZ, 0x7610, R66 ;  /* 0x00007610ff427816 */ /* 0x000fe20000000042 */
[----:B------:R-:W0:Y:S02]  /*2450*/  FENCE.VIEW.ASYNC.S ;  /* 0x00000000000073c6 */ /* 0x000e240000000000 */
[----:B0-----:R0:W1:Y:S02]  /*2460*/  @!UP2 SYNCS.EXCH.64 URZ, [UR19], UR4 ;  /* 0x0000000413ffa5b2 */ /* 0x0010640008000100 */
[----:B-1----:R-:W-:Y:S06]  /*2470*/  BAR.SYNC.DEFER_BLOCKING 0x0 ;  /* 0x0000000000007b1d */ /* 0x002fec0000010000 */
[----:B------:R-:W2:Y:S04]  /*2480*/  @P1 LDG.E.U16 R4, desc[UR28][R162.64] ;  /* 0x0000001ca2041981 */ /* 0x000ea8000c1e1500 */
[----:B------:R-:W4:Y:S04]  /*2490*/  @P1 LDG.E.U16 R10, desc[UR28][R160.64] ;  /* 0x0000001ca00a1981 */ /* 0x000f28000c1e1500 */
        /* <DEDUP_REMOVED lines=46> */
[----:B------:R-:W4:Y:S01]  /*2780*/  @P1 LDG.E.U16 R12, desc[UR28][R98.64] ;  /* 0x0000001c620c1981 */ /* 0x000f22000c1e1500 */
[----:B------:R-:W-:-:S03]  /*2790*/  PRMT R70, RZ, 0x7610, R70 ;  /* 0x00007610ff467816 */ /* 0x000fc60000000046 */
        /* <DEDUP_REMOVED lines=15> */
[----:B------:R-:W-:Y:S01]  /*2890*/  LOP3.LUT R2, R71, 0x10, RZ, 0xc0, !PT ;  /* 0x0000001047027812 */ /* 0x000fe200078ec0ff */
[----:B0-----:R-:W-:-:S04]  /*28a0*/  @!UP1 UIADD3 UR4, UPT, UPT, -UR6, 0x100000, URZ ;  /* 0x0010000006049890 */ /* 0x001fc8000fffe1ff */
[----:B------:R-:W-:Y:S02]  /*28b0*/  @!UP1 USHF.L.U32 UR5, UR4, 0xb, URZ ;  /* 0x0000000b04059899 */ /* 0x000fe400080006ff */
[----:B------:R-:W-:Y:S01]  /*28c0*/  @!UP1 USHF.L.U32 UR4, UR4, 0x1, URZ ;  /* 0x0000000104049899 */ /* 0x000fe200080006ff */
[C---:B------:R-:W-:Y:S02]  /*28d0*/  LOP3.LUT R0, R71.reuse, 0xf, RZ, 0xc0, !PT ;  /* 0x0000000f47007812 */ /* 0x040fe400078ec0ff */
[----:B------:R-:W-:Y:S01]  /*28e0*/  LOP3.LUT R5, R71, 0x60, RZ, 0xc0, !PT ;  /* 0x0000006047057812 */ /* 0x000fe200078ec0ff */
[----:B------:R-:W-:Y:S01]  /*28f0*/  IMAD.SHL.U32 R2, R2, 0x4, RZ ;  /* 0x0000000402027824 */ /* 0x000fe200078e00ff */
[----:B------:R-:W-:Y:S02]  /*2900*/  VOTEU.ALL UP2, P0 ;  /* 0x0000000000ff7886 */ /* 0x000fe40000040000 */
[----:B------:R-:W-:Y:S01]  /*2910*/  LEA.HI R0, R5, R0, RZ, 0x1f ;  /* 0x0000000005007211 */ /* 0x000fe200078ff8ff */
[----:B------:R-:W-:-:S03]  /*2920*/  VIADD R7, R2, 0x3 ;  /* 0x0000000302077836 */ /* 0x000fc60000000000 */
[----:B------:R-:W-:Y:S01]  /*2930*/  IADD3 R0, PT, PT, R0, UR22, RZ ;  /* 0x0000001600007c10 */ /* 0x000fe2000fffe0ff */
[----:B------:R0:W1:Y:S03]  /*2940*/  @!UP2 SYNCS.EXCH.64 URZ, [UR16+0xe008], UR4 ;  /* 0x00e0080410ffa5b2 */ /* 0x0000660008000100 */
[----:B------:R-:W-:Y:S01]  /*2950*/  ISETP.GE.AND P6, PT, R0, R7, PT ;  /* 0x000000070000720c */ /* 0x000fe20003fc6270 */
[----:B---3--:R-:W-:-:S04]  /*2960*/  UIMAD UR8, UR7, UR8, URZ ;  /* 0x00000008070872a4 */ /* 0x008fc8000f8e02ff */
[----:B------:R-:W-:Y:S01]  /*2970*/  USHF.L.U32 UR10, UR8, 0x1, URZ ;  /* 0x00000001080a7899 */ /* 0x000fe200080006ff */
[----:B--2---:R-:W-:Y:S04]  /*2980*/  STS.U16 [R3+UR16], R4 ;  /* 0x0000000403007988 */ /* 0x004fe80008000410 */
[----:B----4-:R-:W-:Y:S04]  /*2990*/  STS.U16 [R3+UR16+0x400], R10 ;  /* 0x0004000a03007988 */ /* 0x010fe80008000410 */
[----:B------:R-:W-:Y:S04]  /*29a0*/  STS.U16 [R3+UR16+0x800], R14 ;  /* 0x0008000e03007988 */ /* 0x000fe80008000410 */
        /* <DEDUP_REMOVED lines=13> */
[----:B------:R2:W-:Y:S04]  /*2a80*/  STS.U16 [R72+UR16+0x100], R6 ;  /* 0x0001000648007988 */ /* 0x0005e80008000410 */
[----:B------:R-:W-:Y:S01]  /*2a90*/  STS.U16 [R72+UR16+0x500], R11 ;  /* 0x0005000b48007988 */ /* 0x000fe20008000410 */
[----:B--2---:R-:W2:Y:S03]  /*2aa0*/  LDC.64 R6, c[0x0][0x390] ;  /* 0x0000e400ff067b82 */ /* 0x004ea60000000a00 */
[----:B------:R-:W-:Y:S04]  /*2ab0*/  STS.U16 [R72+UR16+0x900], R15 ;  /* 0x0009000f48007988 */ /* 0x000fe80008000410 */
[----:B------:R-:W-:Y:S04]  /*2ac0*/  STS.U16 [R72+UR16+0xd00], R19 ;  /* 0x000d001348007988 */ /* 0x000fe80008000410 */
[----:B------:R-:W-:Y:S01]  /*2ad0*/  STS.U16 [R72+UR16+0x1100], R23 ;  /* 0x0011001748007988 */ /* 0x000fe20008000410 */
[----:B------:R-:W-:-:S03]  /*2ae0*/  LOP3.LUT R4, R71, 0x7f, RZ, 0xc0, !PT ;  /* 0x0000007f47047812 */ /* 0x000fc600078ec0ff */
[----:B------:R-:W-:Y:S04]  /*2af0*/  STS.U16 [R72+UR16+0x1500], R27 ;  /* 0x0015001b48007988 */ /* 0x000fe80008000410 */
[----:B------:R-:W-:Y:S04]  /*2b00*/  STS.U16 [R72+UR16+0x1900], R31 ;  /* 0x0019001f48007988 */ /* 0x000fe80008000410 */
[----:B------:R-:W-:Y:S04]  /*2b10*/  STS.U16 [R72+UR16+0x1d00], R36 ;  /* 0x001d002448007988 */ /* 0x000fe80008000410 */
[----:B------:R-:W-:Y:S04]  /*2b20*/  STS.U16 [R72+UR16+0x2100], R39 ;  /* 0x0021002748007988 */ /* 0x000fe80008000410 */
[----:B------:R-:W-:Y:S01]  /*2b30*/  STS.U16 [R72+UR16+0x2500], R43 ;  /* 0x0025002b48007988 */ /* 0x000fe20008000410 */
[----:B------:R-:W-:-:S03]  /*2b40*/  IMAD R4, R4, UR9, RZ ;  /* 0x0000000904047c24 */ /* 0x000fc6000f8e02ff */
[----:B------:R-:W-:Y:S04]  /*2b50*/  STS.U16 [R72+UR16+0x2900], R47 ;  /* 0x0029002f48007988 */ /* 0x000fe80008000410 */
[----:B------:R-:W-:Y:S04]  /*2b60*/  STS.U16 [R72+UR16+0x2d00], R51 ;  /* 0x002d003348007988 */ /* 0x000fe80008000410 */
[----:B------:R-:W-:Y:S04]  /*2b70*/  STS.U16 [R72+UR16+0x3100], R55 ;  /* 0x0031003748007988 */ /* 0x000fe80008000410 */
[----:B------:R-:W-:Y:S04]  /*2b80*/  STS.U16 [R72+UR16+0x3500], R59 ;  /* 0x0035003b48007988 */ /* 0x000fe80008000410 */
[----:B------:R-:W-:Y:S04]  /*2b90*/  STS.U16 [R72+UR16+0x3900], R63 ;  /* 0x0039003f48007988 */ /* 0x000fe80008000410 */
[----:B------:R-:W-:Y:S04]  /*2ba0*/  STS.U16 [R72+UR16+0x3d00], R67 ;  /* 0x003d004348007988 */ /* 0x000fe80008000410 */
[----:B------:R3:W-:Y:S01]  /*2bb0*/  STS.U16 [R252+UR16+0x3e00], R69 ;  /* 0x003e0045fc007988 */ /* 0x0007e20008000410 */
[----:B------:R-:W-:Y:S01]  /*2bc0*/  VIADD R5, R2, 0x2 ;  /* 0x0000000202057836 */ /* 0x000fe20000000000 */
[----:B0-----:R-:W-:Y:S01]  /*2bd0*/  UIMAD.WIDE UR4, UR8, 0x2, URZ ;  /* 0x00000002080478a5 */ /* 0x001fe2000f8e02ff */
[----:B---3--:R-:W-:-:S02]  /*2be0*/  IMAD.SHL.U32 R69, R4, 0x2, RZ ;  /* 0x0000000204457824 */ /* 0x008fc400078e00ff */
[----:B------:R-:W-:-:S03]  /*2bf0*/  IMAD.HI R4, R4, 0x2, RZ ;  /* 0x0000000204047827 */ /* 0x000fc600078e02ff */
[----:B--2---:R-:W-:Y:S01]  /*2c00*/  IADD3 R68, P2, P4, R69, UR10, R6 ;  /* 0x0000000a45447c10 */ /* 0x004fe2000fc5e006 */
[----:B------:R-:W-:Y:S01]  /*2c10*/  STS.U16 [R252+UR16+0x200], R9 ;  /* 0x00020009fc007988 */ /* 0x000fe20008000410 */
[----:B------:R-:W-:Y:S01]  /*2c20*/  ISETP.GE.AND P3, PT, R0, R5, PT ;  /* 0x000000050000720c */ /* 0x000fe20003f66270 */
[C---:B------:R-:W-:Y:S01]  /*2c30*/  IMAD.SHL.U32 R5, R227.reuse, 0x2, RZ ;  /* 0x00000002e3057824 */ /* 0x040fe200078e00ff */
[----:B------:R-:W-:Y:S01]  /*2c40*/  IADD3.X R69, PT, PT, R4, UR5, R7, P2, P4 ;  /* 0x0000000504457c10 */ /* 0x000fe200097e8407 */
[----:B------:R-:W-:Y:S01]  /*2c50*/  STS.U16 [R252+UR16+0x600], R13 ;  /* 0x0006000dfc007988 */ /* 0x000fe20008000410 */
[C---:B------:R-:W-:Y:S01]  /*2c60*/  IMAD R19, R227.reuse, 0x12, RZ ;  /* 0x00000012e3137824 */ /* 0x040fe200078e02ff */
[CC--:B------:R-:W-:Y:S02]  /*2c70*/  LEA R190, P2, R227.reuse, R68.reuse, 0x2 ;  /* 0x00000044e3be7211 */ /* 0x0c0fe400078410ff */
        /* <DEDUP_REMOVED lines=13> */
[----:B------:R0:W-:Y:S01]  /*2d50*/  STS.U16 [R35+UR16+0x700], R12 ;  /* 0x0007000c23007988 */ /* 0x0001e20008000410 */
[----:B------:R-:W-:Y:S01]  /*2d60*/  IMAD R7, R227, 0x3, RZ ;  /* 0x00000003e3077824 */ /* 0x000fe200078e02ff */
[----:B------:R-:W-:Y:S01]  /*2d70*/  IADD3 R192, P5, PT, R5, R68, RZ ;  /* 0x0000004405c07210 */ /* 0x000fe20007fbe0ff */
[----:B------:R-:W-:Y:S01]  /*2d80*/  IMAD R11, R227, 0x9, RZ ;  /* 0x00000009e30b7824 */ /* 0x000fe200078e02ff */
[----:B------:R-:W-:Y:S01]  /*2d90*/  LEA.HI.X.SX32 R191, R5, R69, 0x1, P2 ;  /* 0x0000004505bf7211 */ /* 0x000fe200010f0eff */
[----:B------:R-:W-:-:S02]  /*2da0*/  IMAD R85, R227, 0x14, RZ ;  /* 0x00000014e3557824 */ /* 0x000fc400078e02ff */
[----:B0-----:R-:W-:Y:S01]  /*2db0*/  IMAD R12, R227, 0x6, RZ ;  /* 0x00000006e30c7824 */ /* 0x001fe200078e02ff */
[----:B------:R-:W-:-:S04]  /*2dc0*/  IADD3 R186, P2, PT, R19, R68, RZ ;  /* 0x0000004413ba7210 */ /* 0x000fc80007f5e0ff */
[-C--:B------:R-:W-:Y:S01]  /*2dd0*/  IADD3 R188, P4, PT, R12, R68.reuse, RZ ;  /* 0x000000440cbc7210 */ /* 0x080fe20007f9e0ff */
[C---:B------:R-:W-:Y:S01]  /*2de0*/  IMAD R130, R227.reuse, 0xa, RZ ;  /* 0x0000000ae3827824 */ /* 0x040fe200078e02ff */
[CC--:B------:R-:W-:Y:S01]  /*2df0*/  LEA.HI.X.SX32 R193, R227.reuse, R69.reuse, 0x1, P5 ;  /* 0x00000045e3c17211 */ /* 0x0c0fe200028f0eff */
[C---:B------:R-:W-:Y:S01]  /*2e00*/  IMAD.SHL.U32 R15, R227.reuse, 0x10, RZ ;  /* 0x00000010e30f7824 */ /* 0x040fe200078e00ff */
[C---:B------:R-:W-:Y:S01]  /*2e10*/  SHF.L.U32 R9, R227.reuse, 0x3, RZ ;  /* 0x00000003e3097819 */ /* 0x040fe200000006ff */
[C---:B------:R-:W-:Y:S01]  /*2e20*/  IMAD R31, R227.reuse, 0x22, RZ ;  /* 0x00000022e31f7824 */ /* 0x040fe200078e02ff */
[----:B------:R-:W-:Y:S02]  /*2e30*/  LEA R34, P5, R227, R68, 0x4 ;  /* 0x00000044e3227211 */ /* 0x000fe400078a20ff */
[-C--:B------:R-:W-:Y:S02]  /*2e40*/  LEA.HI.X.SX32 R189, R7, R69.reuse, 0x1, P4 ;  /* 0x0000004507bd7211 */ /* 0x080fe400020f0eff */
[----:B------:R-:W-:-:S02]  /*2e50*/  LEA.HI.X.SX32 R187, R11, R69, 0x1, P2 ;  /* 0x000000450bbb7211 */ /* 0x000fc400010f0eff */
[-C--:B------:R-:W-:Y:S02]  /*2e60*/  IADD3 R184, P4, PT, R85, R68.reuse, RZ ;  /* 0x0000004455b87210 */ /* 0x080fe40007f9e0ff */
[C---:B------:R-:W-:Y:S01]  /*2e70*/  LEA R6, P2, R227.reuse, R68, 0x5 ;  /* 0x00000044e3067211 */ /* 0x040fe200078428ff */
[----:B------:R0:W-:Y:S01]  /*2e80*/  STS.U16 [R35+UR16+0x300], R8 ;  /* 0x0003000823007988 */ /* 0x0001e20008000410 */
[----:B------:R-:W-:Y:S01]  /*2e90*/  IMAD R17, R227, 0x11, RZ ;  /* 0x00000011e3117824 */ /* 0x000fe200078e02ff */
[-C--:B------:R-:W-:Y:S02]  /*2ea0*/  LEA.HI.X.SX32 R185, R130, R69.reuse, 0x1, P4 ;  /* 0x0000004582b97211 */ /* 0x080fe400020f0eff */
[----:B------:R-:W-:Y:S01]  /*2eb0*/  STS.U16 [R35+UR16+0xb00], R16 ;  /* 0x000b001023007988 */ /* 0x000fe20008000410 */
[----:B------:R-:W-:-:S03]  /*2ec0*/  LEA.HI.X.SX32 R7, R15, R69, 0x1, P2 ;  /* 0x000000450f077211 */ /* 0x000fc600010f0eff */
[----:B------:R-:W-:Y:S01]  /*2ed0*/  STS.U16 [R35+UR16+0xf00], R20 ;  /* 0x000f001423007988 */ /* 0x000fe20008000410 */
[-C--:B------:R-:W-:Y:S01]  /*2ee0*/  IADD3 R180, P4, PT, R31, R68.reuse, RZ ;  /* 0x000000441fb47210 */ /* 0x080fe20007f9e0ff */
[C---:B0-----:R-:W-:Y:S02]  /*2ef0*/  IMAD R8, R227.reuse, 0x26, RZ ;  /* 0x00000026e3087824 */ /* 0x041fe400078e02ff */
        /* <DEDUP_REMOVED lines=12> */
[C---:B------:R-:W-:Y:S01]  /*2fc0*/  IMAD R21, R227.reuse, 0x13, RZ ;  /* 0x00000013e3157824 */ /* 0x040fe200078e02ff */
[----:B------:R-:W-:Y:S01]  /*2fd0*/  IADD3 R176, P2, PT, R8, R68, RZ ;  /* 0x0000004408b07210 */ /* 0x000fe20007f5e0ff */
[----:B------:R-:W-:Y:S01]  /*2fe0*/  IMAD R10, R227, 0x16, RZ ;  /* 0x00000016e30a7824 */ /* 0x000fe200078e02ff */
[-C--:B------:R-:W-:Y:S01]  /*2ff0*/  LEA.HI.X.SX32 R181, R17, R69.reuse, 0x1, P4 ;  /* 0x0000004511b57211 */ /* 0x080fe200020f0eff */
[----:B------:R-:W-:Y:S01]  /*3000*/  IMAD R124, R227, 0x18, RZ ;  /* 0x00000018e37c7824 */ /* 0x000fe200078e02ff */
[----:B0-----:R-:W-:Y:S01]  /*3010*/  LEA.HI.X.SX32 R35, R9, R69, 0x1, P5 ;  /* 0x0000004509237211 */ /* 0x001fe200028f0eff */
[----:B------:R-:W-:-:S02]  /*3020*/  IMAD R70, R227, 0x30, RZ ;  /* 0x00000030e3467824 */ /* 0x000fc400078e02ff */
[C---:B------:R-:W-:Y:S02]  /*3030*/  IMAD R109, R227.reuse, 0x34, RZ ;  /* 0x00000034e36d7824 */ /* 0x040fe400078e02ff */
[C---:B------:R-:W-:Y:S01]  /*3040*/  IMAD R243, R227.reuse, 0x1a, RZ ;  /* 0x0000001ae3f37824 */ /* 0x040fe200078e02ff */
[----:B------:R-:W-:Y:S04]  /*3050*/  STL.64 [R1+0x148], R34 ;  /* 0x0001482201007387 */ /* 0x000fe80000100a00 */
[----:B------:R0:W-:Y:S01]  /*3060*/  STL.64 [R1+0x140], R6 ;  /* 0x0001400601007387 */ /* 0x0001e20000100a00 */
[----:B------:R-:W-:Y:S01]  /*3070*/  IMAD R13, R227, 0xb, RZ ;  /* 0x0000000be30d7824 */ /* 0x000fe200078e02ff */
[----:B------:R-:W-:Y:S01]  /*3080*/  LEA.HI.X.SX32 R177, R21, R69, 0x1, P2 ;  /* 0x0000004515b17211 */ /* 0x000fe200010f0eff */
[C---:B------:R-:W-:Y:S01]  /*3090*/  IMAD R93, R227.reuse, 0x24, RZ ;  /* 0x00000024e35d7824 */ /* 0x040fe200078e02ff */
[-C--:B------:R-:W-:Y:S01]  /*30a0*/  IADD3 R182, P5, PT, R10, R68.reuse, RZ ;  /* 0x000000440ab67210 */ /* 0x080fe20007fbe0ff */
[----:B------:R-:W-:Y:S01]  /*30b0*/  IMAD R167, R227, 0x42, RZ ;  /* 0x00000042e3a77824 */ /* 0x000fe200078e02ff */
[----:B------:R-:W-:Y:S01]  /*30c0*/  IADD3 R172, P2, PT, R109, R68, RZ ;  /* 0x000000446dac7210 */ /* 0x000fe20007f5e0ff */
[----:B------:R-:W-:-:S02]  /*30d0*/  IMAD R29, R227, 0x21, RZ ;  /* 0x00000021e31d7824 */ /* 0x000fc400078e02ff */
[C---:B------:R-:W-:Y:S02]  /*30e0*/  IMAD R71, R227.reuse, 0x32, RZ ;  /* 0x00000032e3477824 */ /* 0x040fe400078e02ff */
[C---:B------:R-:W-:Y:S01]  /*30f0*/  IMAD R4, R227.reuse, 0x36, RZ ;  /* 0x00000036e3047824 */ /* 0x040fe200078e02ff */
[----:B0-----:R-:W-:Y:S01]  /*3100*/  IADD3 R6, P4, PT, R70, R68, RZ ;  /* 0x0000004446067210 */ /* 0x001fe20007f9e0ff */
[----:B------:R-:W-:Y:S01]  /*3110*/  IMAD R23, R227, 0x19, RZ ;  /* 0x00000019e3177824 */ /* 0x000fe200078e02ff */
[----:B------:R-:W-:-:S04]  /*3120*/  @!UP1 UIADD3 UR4, UPT, UPT, -UR6, 0x100000, URZ ;  /* 0x0010000006049890 */ /* 0x000fc8000fffe1ff */
[----:B------:R-:W-:Y:S02]  /*3130*/  @!UP1 USHF.L.U32 UR5, UR4, 0xb, URZ ;  /* 0x0000000b04059899 */ /* 0x000fe400080006ff */
[----:B------:R-:W-:Y:S01]  /*3140*/  @!UP1 USHF.L.U32 UR4, UR4, 0x1, URZ ;  /* 0x0000000104049899 */ /* 0x000fe200080006ff */
[C---:B------:R-:W-:Y:S01]  /*3150*/  IMAD R25, R227.reuse, 0x1b, RZ ;  /* 0x0000001be3197824 */ /* 0x040fe200078e02ff */
[-C--:B------:R-:W-:Y:S01]  /*3160*/  LEA.HI.X.SX32 R7, R124, R69.reuse, 0x1, P4 ;  /* 0x000000457c077211 */ /* 0x080fe200020f0eff */
[----:B------:R-:W-:Y:S01]  /*3170*/  IMAD R165, R227, 0x44, RZ ;  /* 0x00000044e3a57824 */ /* 0x000fe200078e02ff */
[-C--:B------:R-:W-:Y:S01]  /*3180*/  LEA.HI.X.SX32 R183, R13, R69.reuse, 0x1, P5 ;  /* 0x000000450db77211 */ /* 0x080fe200028f0eff */
[----:B------:R-:W-:Y:S01]  /*3190*/  IMAD.SHL.U32 R27, R227, 0x20, RZ ;  /* 0x00000020e31b7824 */ /* 0x000fe200078e00ff */
[----:B------:R-:W-:Y:S01]  /*31a0*/  LEA.HI.X.SX32 R173, R243, R69, 0x1, P2 ;  /* 0x00000045f3ad7211 */ /* 0x000fe200010f0eff */
[----:B------:R0:W-:Y:S01]  /*31b0*/  STL.64 [R1+0x138], R6 ;  /* 0x0001380601007387 */ /* 0x0001e20000100a00 */
[----:B------:R-:W-:-:S02]  /*31c0*/  IADD3 R178, P5, PT, R93, R68, RZ ;  /* 0x000000445db27210 */ /* 0x000fc40007fbe0ff */
[-C--:B------:R-:W-:Y:S01]  /*31d0*/  IADD3 R166, P2, PT, R167, R68.reuse, RZ ;  /* 0x00000044a7a67210 */ /* 0x080fe20007f5e0ff */
[----:B------:R-:W-:Y:S01]  /*31e0*/  IMAD R163, R227, 0x46, RZ ;  /* 0x00000046e3a37824 */ /* 0x000fe200078e02ff */
[-C--:B------:R-:W-:Y:S01]  /*31f0*/  LEA.HI.X.SX32 R179, R19, R69.reuse, 0x1, P5 ;  /* 0x0000004513b37211 */ /* 0x080fe200028f0eff */
[----:B------:R-:W-:Y:S01]  /*3200*/  IMAD R161, R227, 0x50, RZ ;  /* 0x00000050e3a17824 */ /* 0x000fe200078e02ff */
[-C--:B------:R-:W-:Y:S01]  /*3210*/  LEA.HI.X.SX32 R167, R29, R69.reuse, 0x1, P2 ;  /* 0x000000451da77211 */ /* 0x080fe200010f0eff */
[----:B------:R-:W-:Y:S01]  /*3220*/  VOTEU.ALL UP2, P0 ;  /* 0x0000000000ff7886 */ /* 0x000fe20000040000 */
[-C--:B------:R-:W-:Y:S01]  /*3230*/  IADD3 R174, P5, PT, R71, R68.reuse, RZ ;  /* 0x0000004447ae7210 */ /* 0x080fe20007fbe0ff */
[C---:B------:R-:W-:Y:S01]  /*3240*/  IMAD R33, R227.reuse, 0x23, RZ ;  /* 0x00000023e3217824 */ /* 0x040fe200078e02ff */
[----:B------:R-:W-:Y:S01]  /*3250*/  ISETP.EQ.U32.AND P2, PT, RZ, UR14, P1 ;  /* 0x0000000eff007c0c */ /* 0x000fe20008f42070 */
[C---:B------:R-:W-:Y:S01]  /*3260*/  IMAD R116, R227.reuse, 0x28, RZ ;  /* 0x00000028e3747824 */ /* 0x040fe200078e02ff */
[-C--:B------:R-:W-:Y:S01]  /*3270*/  IADD3 R170, P4, PT, R4, R68.reuse, RZ ;  /* 0x0000004404aa7210 */ /* 0x080fe20007f9e0ff */
[----:B------:R-:W-:Y:S01]  /*3280*/  IMAD R159, R227, 0x52, RZ ;  /* 0x00000052e39f7824 */ /* 0x000fe200078e02ff */
[----:B------:R-:W-:Y:S01]  /*3290*/  LEA.HI.X.SX32 R175, R23, R69, 0x1, P5 ;  /* 0x0000004517af7211 */ /* 0x000fe200028f0eff */
[----:B-1----:R1:W-:Y:S06]  /*32a0*/  MEMBAR.ALL.CTA ;  /* 0x0000000000007992 */ /* 0x0023ec0000008000 */
[----:B-1----:R-:W-:Y:S01]  /*32b0*/  FENCE.VIEW.ASYNC.S ;  /* 0x00000000000073c6 */ /* 0x002fe20000000000 */
[----:B------:R-:W-:-:S03]  /*32c0*/  LEA R168, P5, R227, R68, 0x6 ;  /* 0x00000044e3a87211 */ /* 0x000fc600078a30ff */
[----:B------:R-:W1:Y:S02]  /*32d0*/  FENCE.VIEW.ASYNC.S ;  /* 0x00000000000073c6 */ /* 0x000e640000000000 */
[----:B-1----:R0:W1:Y:S01]  /*32e0*/  @!UP2 SYNCS.EXCH.64 URZ, [UR16+0x4000], UR4 ;  /* 0x0040000410ffa5b2 */ /* 0x0020620008000100 */
[-C--:B------:R-:W-:Y:S02]  /*32f0*/  LEA.HI.X.SX32 R171, R25, R69.reuse, 0x1, P4 ;  /* 0x0000004519ab7211 */ /* 0x080fe400020f0eff */
[-C--:B------:R-:W-:Y:S02]  /*3300*/  IADD3 R164, P4, PT, R165, R68.reuse, RZ ;  /* 0x00000044a5a47210 */ /* 0x080fe40007f9e0ff */
[-C--:B------:R-:W-:Y:S02]  /*3310*/  LEA.HI.X.SX32 R169, R27, R69.reuse, 0x1, P5 ;  /* 0x000000451ba97211 */ /* 0x080fe400028f0eff */
[-C--:B------:R-:W-:Y:S02]  /*3320*/  IADD3 R162, P5, PT, R163, R68.reuse, RZ ;  /* 0x00000044a3a27210 */ /* 0x080fe40007fbe0ff */
[-C--:B------:R-:W-:Y:S01]  /*3330*/  LEA.HI.X.SX32 R165, R31, R69.reuse, 0x1, P4 ;  /* 0x000000451fa57211 */ /* 0x080fe200020f0eff */
[----:B------:R-:W-:Y:S01]  /*3340*/  UIADD3 UR8, UPT, UPT, UR16, 0x4000, URZ ;  /* 0x0000400010087890 */ /* 0x000fe2000fffe0ff */
[-C--:B------:R-:W-:Y:S01]  /*3350*/  IADD3 R160, P4, PT, R161, R68.reuse, RZ ;  /* 0x00000044a1a07210 */ /* 0x080fe20007f9e0ff */
[----:B------:R-:W-:Y:S01]  /*3360*/  UIADD3 UR20, UPT, UPT, UR17, 0x100000, URZ ;  /* 0x0010000011147890 */ /* 0x000fe2000fffe0ff */
[-C--:B------:R-:W-:Y:S01]  /*3370*/  LEA.HI.X.SX32 R163, R33, R69.reuse, 0x1, P5 ;  /* 0x0000004521a37211 */ /* 0x080fe200028f0eff */
[----:B------:R-:W-:Y:S01]  /*3380*/  IMAD R108, R227, 0x38, RZ ;  /* 0x00000038e36c7824 */ /* 0x000fe200078e02ff */
[----:B------:R-:W-:Y:S01]  /*3390*/  IADD3 R158, P5, PT, R159, R68, RZ ;  /* 0x000000449f9e7210 */ /* 0x000fe20007fbe0ff */
[C---:B------:R-:W-:Y:S01]  /*33a0*/  IMAD R72, R227.reuse, 0x29, RZ ;  /* 0x00000029e3487824 */ /* 0x040fe200078e02ff */
[----:B------:R-:W-:Y:S01]  /*33b0*/  LEA.HI.X.SX32 R161, R116, R69, 0x1, P4 ;  /* 0x0000004574a17211 */ /* 0x000fe200020f0eff */
[----:B------:R-:W-:-:S02]  /*33c0*/  IMAD R155, R227, 0x54, RZ ;  /* 0x00000054e39b7824 */ /* 0x000fc400078e02ff */
[C---:B------:R-:W-:Y:S02]  /*33d0*/  IMAD R73, R227.reuse, 0x2b, RZ ;  /* 0x0000002be3497824 */ /* 0x040fe400078e02ff */
[C---:B------:R-:W-:Y:S02]  /*33e0*/  IMAD R152, R227.reuse, 0x56, RZ ;  /* 0x00000056e3987824 */ /* 0x040fe400078e02ff */
[C---:B------:R-:W-:Y:S02]  /*33f0*/  IMAD R148, R227.reuse, 0x60, RZ ;  /* 0x00000060e3947824 */ /* 0x040fe400078e02ff */
[C---:B------:R-:W-:Y:S02]  /*3400*/  IMAD R74, R227.reuse, 0x31, RZ ;  /* 0x00000031e34a7824 */ /* 0x040fe400078e02ff */
[C---:B------:R-:W-:Y:S02]  /*3410*/  IMAD R146, R227.reuse, 0x62, RZ ;  /* 0x00000062e3927824 */ /* 0x040fe400078e02ff */
[----:B------:R-:W-:-:S02]  /*3420*/  IMAD R144, R227, 0x64, RZ ;  /* 0x00000064e3907824 */ /* 0x000fc400078e02ff */
[C---:B------:R-:W-:Y:S02]  /*3430*/  IMAD R75, R227.reuse, 0x33, RZ ;  /* 0x00000033e34b7824 */ /* 0x040fe400078e02ff */
[C---:B------:R-:W-:Y:S02]  /*3440*/  IMAD R142, R227.reuse, 0x66, RZ ;  /* 0x00000066e38e7824 */ /* 0x040fe400078e02ff */
[C---:B------:R-:W-:Y:S02]  /*3450*/  IMAD R140, R227.reuse, 0x70, RZ ;  /* 0x00000070e38c7824 */ /* 0x040fe400078e02ff */
[C---:B------:R-:W-:Y:S02]  /*3460*/  IMAD R76, R227.reuse, 0x39, RZ ;  /* 0x00000039e34c7824 */ /* 0x040fe400078e02ff */
[----:B------:R-:W-:Y:S01]  /*3470*/  IMAD R138, R227, 0x72, RZ ;  /* 0x00000072e38a7824 */ /* 0x000fe200078e02ff */
[----:B-1----:R-:W-:Y:S06]  /*3480*/  BAR.SYNC.DEFER_BLOCKING 0x0 ;  /* 0x0000000000007b1d */ /* 0x002fec0000010000 */
[----:B0-----:R-:W-:Y:S05]  /*3490*/  @!P2 BRA `(.L_x_6) ;  /* 0x000000000084a947 */ /* 0x001fea0003800000 */
[----:B------:R-:W-:Y:S02]  /*34a0*/  UIADD3 UR4, UPT, UPT, UR16, 0xc000, URZ ;  /* 0x0000c00010047890 */ /* 0x000fe4000fffe0ff */
[----:B------:R-:W-:Y:S02]  /*34b0*/  USHF.R.U32.HI UR12, URZ, 0x4, UR16 ;  /* 0x00000004ff0c7899 */ /* 0x000fe40008011610 */
[----:B------:R-:W-:Y:S02]  /*34c0*/  USHF.R.U32.HI UR4, URZ, 0x4, UR4 ;  /* 0x00000004ff047899 */ /* 0x000fe40008011604 */
[----:B------:R-:W-:Y:S02]  /*34d0*/  USGXT.U32 UR12, UR12, 0xe ;  /* 0x0000000e0c0c789a */ /* 0x000fe40008000000 */
[----:B------:R-:W-:Y:S02]  /*34e0*/  USGXT.U32 UR10, UR4, 0xe ;  /* 0x0000000e040a789a */ /* 0x000fe40008000000 */
[----:B------:R-:W-:-:S02]  /*34f0*/  UIADD3 UR36, UP3, UPT, UR12, 0x2, URZ ;  /* 0x000000020c247890 */ /* 0x000fc4000ff7e0ff */
[----:B------:R-:W-:Y:S01]  /*3500*/  UIADD3 UR34, UP2, UPT, UR10, 0x80, URZ ;  /* 0x000000800a227890 */ /* 0x000fe2000ff5e0ff */
[----:B------:R-:W-:Y:S01]  /*3510*/  UMOV UR4, URZ ;  /* 0x000000ff00047c82 */ /* 0x000fe20008000000 */
[----:B------:R-:W-:Y:S01]  /*3520*/  UMOV UR38, 0x0 ;  /* 0x0000000000267882 */ /* 0x000fe20000000000 */
[----:B------:R-:W-:Y:S02]  /*3530*/  UIADD3.X UR37, UPT, UPT, UR4, 0x40004040, URZ, UP3, !UPT ;  /* 0x4000404004257890 */ /* 0x000fe40009ffe4ff */
[----:B------:R-:W-:Y:S02]  /*3540*/  UIADD3.X UR35, UPT, UPT, UR4, 0x40004040, URZ, UP2, !UPT ;  /* 0x4000404004237890 */ /* 0x000fe400097fe4ff */
[----:B------:R-:W-:Y:S02]  /*3550*/  UIADD3.64 UR26, UPT, UPT, UR36, 0x2, URZ ;  /* 0x00000002241a7897 */ /* 0x000fe4000fffe0ff */
[----:B------:R-:W-:Y:S02]  /*3560*/  UIADD3.64 UR24, UPT, UPT, UR34, 0x80, URZ ;  /* 0x0000008022187897 */ /* 0x000fe4000fffe0ff */
[----:B------:R-:W-:-:S02]  /*3570*/  UIADD3.64 UR32, UPT, UPT, UR36, 0x4, URZ ;  /* 0x0000000424207897 */ /* 0x000fc4000fffe0ff */
[----:B------:R-:W-:Y:S01]  /*3580*/  UIADD3.64 UR30, UPT, UPT, UR34, 0x100, URZ ;  /* 0x00000100221e7897 */ /* 0x000fe2000fffe0ff */
[----:B------:R-:W-:Y:S01]  /*3590*/  UMOV UR39, 0x4208010 ;  /* 0x0420801000277882 */ /* 0x000fe20000000000 */
[----:B------:R-:W-:Y:S01]  /*35a0*/  UMOV UR13, 0x40004040 ;  /* 0x40004040000d7882 */ /* 0x000fe20000000000 */
[----:B------:R-:W-:Y:S01]  /*35b0*/  UMOV UR11, 0x40004040 ;  /* 0x40004040000b7882 */ /* 0x000fe20000000000 */
[----:B------:R-:W-:Y:S01]  /*35c0*/  UMOV UR40, 0x0 ;  /* 0x0000000000287882 */ /* 0x000fe20000000000 */
[----:B------:R-:W-:Y:S01]  /*35d0*/  UMOV UR41, 0x4208010 ;  /* 0x0420801000297882 */ /* 0x000fe20000000000 */
[----:B------:R-:W-:Y:S01]  /*35e0*/  UMOV UR42, 0x0 ;  /* 0x00000000002a7882 */ /* 0x000fe20000000000 */
[----:B------:R-:W-:Y:S01]  /*35f0*/  UMOV UR43, 0x4208010 ;  /* 0x04208010002b7882 */ /* 0x000fe20000000000 */
[----:B------:R-:W-:Y:S01]  /*3600*/  UMOV UR4, UR8 ;  /* 0x0000000800047c82 */ /* 0x000fe20008000000 */
[----:B------:R-:W-:Y:S01]  /*3610*/  UMOV UR5, URZ ;  /* 0x000000ff00057c82 */ /* 0x000fe20008000000 */
[----:B------:R0:W-:Y:S01]  /*3620*/  UTCHMMA gdesc[UR10], gdesc[UR12], tmem[UR20], tmem[UR38], idesc[UR39], !UPT ;  /* 0x00ff260c0a0075ea */ /* 0x0001e2000f800014 */
[----:B------:R-:W-:Y:S01]  /*3630*/  UMOV UR44, 0x0 ;  /* 0x00000000002c7882 */ /* 0x000fe20000000000 */
[----:B------:R-:W-:Y:S01]  /*3640*/  UMOV UR45, 0x4208010 ;  /* 0x04208010002d7882 */ /* 0x000fe20000000000 */
[----:B------:R0:W-:Y:S01]  /*3650*/  UTCHMMA gdesc[UR34], gdesc[UR36], tmem[UR20], tmem[UR40], idesc[UR41], UPT ;  /* 0x00ff2824220075ea */ /* 0x0001e2000b800014 */
[----:B------:R-:W-:Y:S01]  /*3660*/  UMOV UR4, UR4 ;  /* 0x0000000400047c82 */ /* 0x000fe20008000000 */
[----:B------:R0:W-:Y:S01]  /*3670*/  UTCHMMA gdesc[UR24], gdesc[UR26], tmem[UR20], tmem[UR42], idesc[UR43], UPT ;  /* 0x00ff2a1a180075ea */ /* 0x0001e2000b800014 */
[----:B------:R0:W-:Y:S01]  /*3680*/  UTCHMMA gdesc[UR30], gdesc[UR32], tmem[UR20], tmem[UR44], idesc[UR45], UPT ;  /* 0x00ff2c201e0075ea */ /* 0x0001e2000b800014 */
[----:B------:R0:W-:Y:S01]  /*3690*/  UTCBAR [UR4], URZ ;  /* 0x000000ff040073e9 */ /* 0x0001e200080000ff */
[----:B------:R-:W-:Y:S01]  /*36a0*/  NOP ;  /* 0x0000000000007918 */ /* 0x000fe20000000000 */
.L_x_6:
[----:B------:R-:W-:Y:S05]  /*36b0*/  @!P1 BRA `(.L_x_7) ;  /* 0x0000000000089947 */ /* 0x000fea0003800000 */
[----:B------:R-:W1:Y:S02]  /*36c0*/  SYNCS.PHASECHK.TRANS64.TRYWAIT P4, [UR16+0x4000], RZ ;  /* 0x004000ffff0075a7 */ /* 0x000e640008081110 */
[----:B-1----:R-:W-:Y:S05]  /*36d0*/  @!P4 BRA `(.L_x_8) ;  /* 0x000000ac000cc947 */ /* 0x002fea0003800000 */
.L_x_7:
[----:B------:R-:W2:Y:S01]  /*36e0*/  LDL.64 R104, [R1+0x148] ;  /* 0x0001480001687983 */ /* 0x000ea20000100a00 */
[----:B------:R-:W-:Y:S01]  /*36f0*/  IMAD R77, R227, 0x2a, RZ ;  /* 0x0000002ae34d7824 */ /* 0x000fe200078e02ff */
[-C--:B------:R-:W-:Y:S01]  /*3700*/  IADD3 R154, P4, PT, R155, R68.reuse, RZ ;  /* 0x000000449b9a7210 */ /* 0x080fe20007f9e0ff */
[C---:B------:R-:W-:Y:S01]  /*3710*/  IMAD R136, R227.reuse, 0x74, RZ ;  /* 0x00000074e3887824 */ /* 0x040fe200078e02ff */
[----:B------:R-:W3:Y:S01]  /*3720*/  LDL.64 R100, [R1+0x140] ;  /* 0x0001400001647983 */ /* 0x000ee20000100a00 */
[-C--:B------:R-:W-:Y:S01]  /*3730*/  LEA.HI.X.SX32 R159, R72, R69.reuse, 0x1, P5 ;  /* 0x00000045489f7211 */ /* 0x080fe200028f0eff */
[----:B------:R-:W-:Y:S01]  /*3740*/  IMAD R134, R227, 0x76, RZ ;  /* 0x00000076e3867824 */ /* 0x000fe200078e02ff */
[-C--:B------:R-:W-:Y:S01]  /*3750*/  LEA.HI.X.SX32 R155, R77, R69.reuse, 0x1, P4 ;  /* 0x000000454d9b7211 */ /* 0x080fe200020f0eff */
[----:B------:R-:W4:Y:S01]  /*3760*/  LDL.64 R86, [R1+0x138] ;  /* 0x0001380001567983 */ /* 0x000f220000100a00 */
[----:B------:R-:W-:Y:S01]  /*3770*/  BAR.SYNC.DEFER_BLOCKING 0x0 ;  /* 0x0000000000007b1d */ /* 0x000fe20000010000 */
[-C--:B------:R-:W-:Y:S01]  /*3780*/  IADD3 R148, P4, PT, R148, R68.reuse, RZ ;  /* 0x0000004494947210 */ /* 0x080fe20007f9e0ff */
[C---:B------:R-:W-:Y:S01]  /*3790*/  IMAD R77, R227.reuse, 0x3a, RZ ;  /* 0x0000003ae34d7824 */ /* 0x040fe200078e02ff */
[-C--:B------:R-:W-:Y:S01]  /*37a0*/  IADD3 R152, P5, PT, R152, R68.reuse, RZ ;  /* 0x0000004498987210 */ /* 0x080fe20007fbe0ff */
[----:B------:R-:W-:Y:S01]  /*37b0*/  IMAD R72, R227, 0x3b, RZ ;  /* 0x0000003be3487824 */ /* 0x000fe200078e02ff */
[-C--:B------:R-:W-:Y:S01]  /*37c0*/  LEA.HI.X.SX32 R149, R70, R69.reuse, 0x1, P4 ;  /* 0x0000004546957211 */ /* 0x080fe200020f0eff */
[----:B------:R-:W-:Y:S01]  /*37d0*/  VIADD R70, R2, 0x4 ;  /* 0x0000000402467836 */ /* 0x000fe20000000000 */
[----:B------:R-:W-:Y:S01]  /*37e0*/  IADD3 R144, P4, PT, R144, R68, RZ ;  /* 0x0000004490907210 */ /* 0x000fe20007f9e0ff */
[----:B------:R-:W-:Y:S01]  /*37f0*/  LDTM.16dp32bit_t0_t15.x64 R4, tmem[UR18+0x100000] ;  /* 0x10000012000479ee */ /* 0x000fe20008b00000 */
[----:B------:R-:W1:Y:S01]  /*3800*/  LDTM.16dp32bit_t16_t31.x64 R4, tmem[UR18+0x100040] ;  /* 0x10004012000479ee */ /* 0x000e620008b20000 */
[----:B------:R-:W-:-:S02]  /*3810*/  LEA.HI.X.SX32 R153, R73, R69, 0x1, P5 ;  /* 0x0000004549997211 */ /* 0x000fc400028f0eff */
[-C--:B------:R-:W-:Y:S02]  /*3820*/  LEA.HI.X.SX32 R145, R71, R69.reuse, 0x1, P4 ;  /* 0x0000004547917211 */ /* 0x080fe400020f0eff */
[-C--:B------:R-:W-:Y:S02]  /*3830*/  IADD3 R140, P4, PT, R140, R68.reuse, RZ ;  /* 0x000000448c8c7210 */ /* 0x080fe40007f9e0ff */
[-C--:B------:R-:W-:Y:S02]  /*3840*/  IADD3 R146, P5, PT, R146, R68.reuse, RZ ;  /* 0x0000004492927210 */ /* 0x080fe40007fbe0ff */
[-C--:B------:R-:W-:Y:S02]  /*3850*/  LEA.HI.X.SX32 R141, R108, R69.reuse, 0x1, P4 ;  /* 0x000000456c8d7211 */ /* 0x080fe400020f0eff */
[----:B------:R-:W-:Y:S02]  /*3860*/  IADD3 R136, P4, PT, R136, R68, RZ ;  /* 0x0000004488887210 */ /* 0x000fe40007f9e0ff */
[----:B------:R-:W-:-:S02]  /*3870*/  LEA.HI.X.SX32 R147, R74, R69, 0x1, P5 ;  /* 0x000000454a937211 */ /* 0x000fc400028f0eff */
[----:B------:R-:W-:Y:S01]  /*3880*/  LEA.HI.X.SX32 R137, R77, R69, 0x1, P4 ;  /* 0x000000454d897211 */ /* 0x000fe200020f0eff */
[----:B------:R-:W0:Y:S01]  /*3890*/  @!P0 SYNCS.CCTL.IV [UR16+0x4000] ;  /* 0x00400000ff0089b1 */ /* 0x000e220008000010 */
[----:B------:R-:W-:Y:S01]  /*38a0*/  ISETP.GE.AND P4, PT, R0, R2, PT ;  /* 0x000000020000720c */ /* 0x000fe20003f86270 */
[----:B------:R-:W-:Y:S01]  /*38b0*/  NOP ;  /* 0x0000000000007918 */ /* 0x000fe20000000000 */
[----:B------:R-:W-:-:S04]  /*38c0*/  IADD3 R142, P5, PT, R142, R68, RZ ;  /* 0x000000448e8e7210 */ /* 0x000fc80007fbe0ff */
[----:B------:R-:W-:Y:S01]  /*38d0*/  LEA.HI.X.SX32 R143, R75, R69, 0x1, P5 ;  /* 0x000000454b8f7211 */ /* 0x000fe200028f0eff */
[----:B-1----:R-:W-:Y:S01]  /*38e0*/  FMUL R4, R4, UR15 ;  /* 0x0000000f04047c20 */ /* 0x002fe20008400000 */
[----:B------:R-:W-:Y:S01]  /*38f0*/  FMUL R5, R5, UR15 ;  /* 0x0000000f05057c20 */ /* 0x000fe20008400000 */
[----:B------:R-:W-:-:S03]  /*3900*/  IADD3 R138, P5, PT, R138, R68, RZ ;  /* 0x000000448a8a7210 */ /* 0x000fc60007fbe0ff */
[----:B------:R-:W-:Y:S01]  /*3910*/  FSEL R73, R4, -INF , P4 ;  /* 0xff80000004497808 */ /* 0x000fe20002000000 */
[----:B------:R-:W-:Y:S01]  /*3920*/  VIADD R4, R2, 0x5 ;  /* 0x0000000502047836 */ /* 0x000fe20000000000 */
[----:B------:R-:W-:Y:S01]  /*3930*/  ISETP.GT.AND P4, PT, R0, R2, PT ;  /* 0x000000020000720c */ /* 0x000fe20003f84270 */
[----:B------:R-:W-:Y:S01]  /*3940*/  FMUL R7, R7, UR15 ;  /* 0x0000000f07077c20 */ /* 0x000fe20008400000 */
[-C--:B------:R-:W-:Y:S02]  /*3950*/  LEA.HI.X.SX32 R139, R76, R69.reuse, 0x1, P5 ;  /* 0x000000454c8b7211 */ /* 0x080fe400028f0eff */
[----:B------:R-:W-:Y:S02]  /*3960*/  FSEL R74, R5, -INF , P4 ;  /* 0xff800000054a7808 */ /* 0x000fe40002000000 */
[----:B------:R-:W-:Y:S01]  /*3970*/  ISETP.GE.AND P4, PT, R0, R4, PT ;  /* 0x000000040000720c */ /* 0x000fe20003f86270 */
[----:B------:R-:W-:Y:S01]  /*3980*/  VIADD R4, R2, 0x7 ;  /* 0x0000000702047836 */ /* 0x000fe20000000000 */
[----:B------:R-:W-:Y:S01]  /*3990*/  IADD3 R134, P5, PT, R134, R68, RZ ;  /* 0x0000004486867210 */ /* 0x000fe20007fbe0ff */
[----:B------:R-:W-:Y:S01]  /*39a0*/  FMUL R8, R8, UR15 ;  /* 0x0000000f08087c20 */ /* 0x000fe20008400000 */
[----:B------:R-:W-:Y:S01]  /*39b0*/  FSEL R80, R7, -INF , P6 ;  /* 0xff80000007507808 */ /* 0x000fe20003000000 */
[----:B------:R-:W-:Y:S01]  /*39c0*/  FMUL R9, R9, UR15 ;  /* 0x0000000f09097c20 */ /* 0x000fe20008400000 */
[----:B------:R-:W-:Y:S01]  /*39d0*/  LEA.HI.X.SX32 R135, R72, R69, 0x1, P5 ;  /* 0x0000004548877211 */ /* 0x000fe200028f0eff */
[----:B------:R-:W-:Y:S01]  /*39e0*/  FMUL R6, R6, UR15 ;  /* 0x0000000f06067c20 */ /* 0x000fe20008400000 */
[----:B------:R-:W-:Y:S01]  /*39f0*/  ISETP.GE.AND P6, PT, R0, R4, PT ;  /* 0x000000040000720c */ /* 0x000fe20003fc6270 */
[----:B------:R-:W-:Y:S01]  /*3a00*/  VIADD R5, R2, 0x8 ;  /* 0x0000000802057836 */ /* 0x000fe20000000000 */
[----:B------:R-:W-:Y:S01]  /*3a10*/  ISETP.GE.AND P5, PT, R0, R70, PT ;  /* 0x000000460000720c */ /* 0x000fe20003fa6270 */
[C---:B------:R-:W-:Y:S01]  /*3a20*/  VIADD R4, R2.reuse, 0x9 ;  /* 0x0000000902047836 */ /* 0x040fe20000000000 */
[----:B------:R-:W-:Y:S01]  /*3a30*/  IADD3 R70, PT, PT, R2, 0x6, RZ ;  /* 0x0000000602467810 */ /* 0x000fe20007ffe0ff */
[----:B------:R-:W-:Y:S01]  /*3a40*/  FMUL R11, R11, UR15 ;  /* 0x0000000f0b0b7c20 */ /* 0x000fe20008400000 */
[----:B------:R-:W-:Y:S01]  /*3a50*/  FSEL R76, R8, -INF , P5 ;  /* 0xff800000084c7808 */ /* 0x000fe20002800000 */
[----:B------:R-:W-:Y:S01]  /*3a60*/  FMUL R10, R10, UR15 ;  /* 0x0000000f0a0a7c20 */ /* 0x000fe20008400000 */
[----:B------:R-:W-:-:S02]  /*3a70*/  FSEL R83, R9, -INF , P4 ;  /* 0xff80000009537808 */ /* 0x000fc40002000000 */
[----:B------:R-:W-:Y:S02]  /*3a80*/  FSEL R75, R6, -INF , P3 ;  /* 0xff800000064b7808 */ /* 0x000fe40001800000 */
[----:B------:R-:W-:Y:S01]  /*3a90*/  ISETP.GE.AND P5, PT, R0, R5, PT ;  /* 0x000000050000720c */ /* 0x000fe20003fa6270 */
[----:B------:R-:W-:Y:S01]  /*3aa0*/  VIADD R5, R2, 0xa ;  /* 0x0000000a02057836 */ /* 0x000fe20000000000 */
[C---:B------:R-:W-:Y:S02]  /*3ab0*/  ISETP.GE.AND P4, PT, R0.reuse, R4, PT ;  /* 0x000000040000720c */ /* 0x040fe40003f86270 */
[----:B------:R-:W-:Y:S02]  /*3ac0*/  ISETP.GE.AND P3, PT, R0, R70, PT ;  /* 0x000000460000720c */ /* 0x000fe40003f66270 */
[----:B------:R-:W-:Y:S01]  /*3ad0*/  IADD3 R4, PT, PT, R2, 0xb, RZ ;  /* 0x0000000b02047810 */ /* 0x000fe20007ffe0ff */
[----:B------:R-:W-:Y:S01]  /*3ae0*/  FMUL R13, R13, UR15 ;  /* 0x0000000f0d0d7c20 */ /* 0x000fe20008400000 */
[----:B------:R-:W-:Y:S01]  /*3af0*/  FSEL R79, R11, -INF , P6 ;  /* 0xff8000000b4f7808 */ /* 0x000fe20003000000 */
[----:B------:R-:W-:Y:S01]  /*3b00*/  FMUL R12, R12, UR15 ;  /* 0x0000000f0c0c7c20 */ /* 0x000fe20008400000 */
[----:B------:R-:W-:-:S02]  /*3b10*/  FSEL R82, R10, -INF , P3 ;  /* 0xff8000000a527808 */ /* 0x000fc40001800000 */
[----:B------:R-:W-:Y:S01]  /*3b20*/  ISETP.GE.AND P6, PT, R0, R4, PT ;  /* 0x000000040000720c */ /* 0x000fe20003fc6270 */
[----:B------:R-:W-:Y:S01]  /*3b30*/  VIADD R4, R2, 0xd ;  /* 0x0000000d02047836 */ /* 0x000fe20000000000 */
[----:B------:R-:W-:Y:S01]  /*3b40*/  ISETP.GE.AND P3, PT, R0, R5, PT ;  /* 0x000000050000720c */ /* 0x000fe20003f66270 */
[----:B------:R-:W-:Y:S01]  /*3b50*/  VIADD R5, R2, 0xc ;  /* 0x0000000c02057836 */ /* 0x000fe20000000000 */
[----:B------:R-:W-:Y:S01]  /*3b60*/  FSEL R78, R13, -INF , P4 ;  /* 0xff8000000d4e7808 */ /* 0x000fe20002000000 */
[----:B------:R-:W-:Y:S01]  /*3b70*/  FMUL R15, R15, UR15 ;  /* 0x0000000f0f0f7c20 */ /* 0x000fe20008400000 */
[----:B------:R-:W-:Y:S01]  /*3b80*/  FSEL R77, R12, -INF , P5 ;  /* 0xff8000000c4d7808 */ /* 0x000fe20002800000 */
[----:B------:R-:W-:Y:S01]  /*3b90*/  FMUL R14, R14, UR15 ;  /* 0x0000000f0e0e7c20 */ /* 0x000fe20008400000 */
        /* <DEDUP_REMOVED lines=10> */
[----:B------:R-:W-:-:S02]  /*3c40*/  ISETP.GE.AND P3, PT, R0, R5, PT ;  /* 0x000000050000720c */ /* 0x000fc40003f66270 */
[----:B------:R-:W-:Y:S01]  /*3c50*/  IADD3 R5, PT, PT, R2, 0x10, RZ ;  /* 0x0000001002057810 */ /* 0x000fe20007ffe0ff */
[----:B------:R-:W-:Y:S01]  /*3c60*/  FMUL R18, R18, UR15 ;  /* 0x0000000f12127c20 */ /* 0x000fe20008400000 */
[----:B------:R-:W-:Y:S01]  /*3c70*/  FSEL R98, R16, -INF , P5 ;  /* 0xff80000010627808 */ /* 0x000fe20002800000 */
[----:B------:R-:W-:Y:S01]  /*3c80*/  FMUL R19, R19, UR15 ;  /* 0x0000000f13137c20 */ /* 0x000fe20008400000 */
[----:B------:R-:W-:Y:S02]  /*3c90*/  FSEL R97, R17, -INF , P4 ;  /* 0xff80000011617808 */ /* 0x000fe40002000000 */
        /* <DEDUP_REMOVED lines=30> */
[----:B------:R-:W-:-:S02]  /*3e80*/  FSEL R99, R24, -INF , P5 ;  /* 0xff80000018637808 */ /* 0x000fc40002800000 */
[C---:B------:R-:W-:Y:S02]  /*3e90*/  ISETP.GE.AND P4, PT, R0.reuse, R4, PT ;  /* 0x000000040000720c */ /* 0x040fe40003f86270 */
[----:B------:R-:W-:Y:S02]  /*3ea0*/  ISETP.GE.AND P5, PT, R0, R5, PT ;  /* 0x000000050000720c */ /* 0x000fe40003fa6270 */
[----:B------:R-:W-:Y:S02]  /*3eb0*/  PRMT R4, RZ, 0x7610, R4 ;  /* 0x00007610ff047816 */ /* 0x000fe40000000004 */
[----:B------:R-:W-:Y:S02]  /*3ec0*/  IADD3 R5, PT, PT, R2, 0x1a, RZ ;  /* 0x0000001a02057810 */ /* 0x000fe40007ffe0ff */
[----:B------:R-:W-:Y:S02]  /*3ed0*/  FSEL R103, R26, -INF , P3 ;  /* 0xff8000001a677808 */ /* 0x000fe40001800000 */
[----:B------:R-:W-:Y:S01]  /*3ee0*/  ISETP.GE.AND P3, PT, R0, R5, PT ;  /* 0x000000050000720c */ /* 0x000fe20003f66270 */
[----:B------:R-:W0:Y:S01]  /*3ef0*/  @P1 LDG.E.U16 R4, desc[UR28][R68.64] ;  /* 0x0000001c44041981 */ /* 0x000e22000c1e1500 */
[----:B------:R-:W-:-:S02]  /*3f00*/  PRMT R6, RZ, 0x7610, R6 ;  /* 0x00007610ff067816 */ /* 0x000fc40000000006 */
[----:B------:R-:W-:Y:S02]  /*3f10*/  PRMT R7, RZ, 0x7610, R7 ;  /* 0x00007610ff077816 */ /* 0x000fe40000000007 */
[----:B------:R-:W-:Y:S02]  /*3f20*/  PRMT R8, RZ, 0x7610, R8 ;  /* 0x00007610ff087816 */ /* 0x000fe40000000008 */
[----:B------:R-:W-:Y:S02]  /*3f30*/  PRMT R5, RZ, 0x7610, R5 ;  /* 0x00007610ff057816 */ /* 0x000fe40000000005 */
[----:B------:R-:W-:Y:S02]  /*3f40*/  PRMT R9, RZ, 0x7610, R9 ;  /* 0x00007610ff097816 */ /* 0x000fe40000000009 */
[----:B------:R-:W-:Y:S02]  /*3f50*/  PRMT R24, RZ, 0x7610, R24 ;  /* 0x00007610ff187816 */ /* 0x000fe40000000018 */
[----:B------:R-:W-:Y:S01]  /*3f60*/  PRMT R23, RZ, 0x7610, R23 ;  /* 0x00007610ff177816 */ /* 0x000fe20000000017 */
[----:B------:R-:W4:Y:S01]  /*3f70*/  @P1 LDG.E.U16 R5, desc[UR28][R168.64] ;  /* 0x0000001ca8051981 */ /* 0x000f22000c1e1500 */
[----:B------:R-:W-:-:S02]  /*3f80*/  PRMT R72, RZ, 0x7610, R72 ;  /* 0x00007610ff487816 */ /* 0x000fc40000000048 */
[----:B------:R-:W-:Y:S01]  /*3f90*/  PRMT R71, RZ, 0x7610, R71 ;  /* 0x00007610ff477816 */ /* 0x000fe20000000047 */
[----:B------:R-:W4:Y:S04]  /*3fa0*/  @P1 LDG.E.U16 R9, desc[UR28][R160.64] ;  /* 0x0000001ca0091981 */ /* 0x000f28000c1e1500 */
[----:B------:R-:W4:Y:S04]  /*3fb0*/  @P1 LDG.E.U16 R24, desc[UR28][R148.64] ;  /* 0x0000001c94181981 */ /* 0x000f28000c1e1500 */
[----:B------:R-:W4:Y:S04]  /*3fc0*/  @P1 LDG.E.U16 R23, desc[UR28][R140.64] ;  /* 0x0000001c8c171981 */ /* 0x000f28000c1e1500 */
[----:B------:R-:W4:Y:S01]  /*3fd0*/  @P1 LDG.E.U16 R72, desc[UR28][R192.64] ;  /* 0x0000001cc0481981 */ /* 0x000f22000c1e1500 */
[----:B------:R-:W-:-:S03]  /*3fe0*/  PRMT R70, RZ, 0x7610, R70 ;  /* 0x00007610ff467816 */ /* 0x000fc60000000046 */
[----:B------:R-:W4:Y:S01]  /*3ff0*/  @P1 LDG.E.U16 R71, desc[UR28][R186.64] ;  /* 0x0000001cba471981 */ /* 0x000f22000c1e1500 */
[----:B------:R-:W-:-:S03]  /*4000*/  FMUL R27, R27, UR15 ;  /* 0x0000000f1b1b7c20 */ /* 0x000fc60008400000 */
[----:B------:R-:W4:Y:S01]  /*4010*/  @P1 LDG.E.U16 R70, desc[UR28][R180.64] ;  /* 0x0000001cb4461981 */ /* 0x000f22000c1e1500 */
[----:B------:R-:W-:Y:S01]  /*4020*/  VIADD R10, R2, 0x1b ;  /* 0x0000001b020a7836 */ /* 0x000fe20000000000 */
[----:B------:R-:W-:Y:S01]  /*4030*/  FSEL R27, R27, -INF , P6 ;  /* 0xff8000001b1b7808 */ /* 0x000fe20003000000 */
[----:B------:R-:W-:-:S03]  /*4040*/  FMUL R29, R29, UR15 ;  /* 0x0000000f1d1d7c20 */ /* 0x000fc60008400000 */
[----:B------:R-:W-:Y:S01]  /*4050*/  ISETP.GE.AND P6, PT, R0, R10, PT ;  /* 0x0000000a0000720c */ /* 0x000fe20003fc6270 */
[----:B------:R-:W-:Y:S01]  /*4060*/  VIADD R10, R2, 0x1d ;  /* 0x0000001d020a7836 */ /* 0x000fe20000000000 */
[----:B------:R-:W-:Y:S01]  /*4070*/  FSEL R106, R29, -INF , P4 ;  /* 0xff8000001d6a7808 */ /* 0x000fe20002000000 */
[----:B------:R-:W-:Y:S01]  /*4080*/  FMUL R30, R30, UR15 ;  /* 0x0000000f1e1e7c20 */ /* 0x000fe20008400000 */
[----:B------:R-:W-:Y:S02]  /*4090*/  FMUL R28, R28, UR15 ;  /* 0x0000000f1c1c7c20 */ /* 0x000fe40008400000 */
[----:B------:R-:W-:Y:S01]  /*40a0*/  ISETP.GE.AND P4, PT, R0, R10, PT ;  /* 0x0000000a0000720c */ /* 0x000fe20003f86270 */
[C---:B------:R-:W-:Y:S02]  /*40b0*/  VIADD R10, R2.reuse, 0x1e ;  /* 0x0000001e020a7836 */ /* 0x040fe40000000000 */
[----:B------:R-:W-:Y:S02]  /*40c0*/  VIADD R11, R2, 0x1c ;  /* 0x0000001c020b7836 */ /* 0x000fe40000000000 */
[----:B------:R-:W-:Y:S01]  /*40d0*/  FMUL R32, R32, UR15 ;  /* 0x0000000f20207c20 */ /* 0x000fe20008400000 */
[----:B------:R-:W-:Y:S01]  /*40e0*/  FMUL R33, R33, UR15 ;  /* 0x0000000f21217c20 */ /* 0x000fe20008400000 */
[----:B------:R-:W-:Y:S01]  /*40f0*/  FMUL R31, R31, UR15 ;  /* 0x0000000f1f1f7c20 */ /* 0x000fe20008400000 */
[----:B------:R-:W-:-:S04]  /*4100*/  FMUL R35, R35, UR15 ;  /* 0x0000000f23237c20 */ /* 0x000fc80008400000 */
[----:B------:R-:W-:Y:S01]  /*4110*/  FSEL R107, R31, -INF , P6 ;  /* 0xff8000001f6b7808 */ /* 0x000fe20003000000 */
[----:B------:R-:W-:Y:S01]  /*4120*/  FMUL R36, R36, UR15 ;  /* 0x0000000f24247c20 */ /* 0x000fe20008400000 */
[----:B------:R-:W-:Y:S01]  /*4130*/  FMUL R34, R34, UR15 ;  /* 0x0000000f22227c20 */ /* 0x000fe20008400000 */
[----:B------:R-:W-:Y:S01]  /*4140*/  FMUL R38, R38, UR15 ;  /* 0x0000000f26267c20 */ /* 0x000fe20008400000 */
[----:B------:R-:W-:Y:S01]  /*4150*/  FMUL R37, R37, UR15 ;  /* 0x0000000f25257c20 */ /* 0x000fe20008400000 */
[----:B------:R-:W-:Y:S01]  /*4160*/  FMUL R39, R39, UR15 ;  /* 0x0000000f27277c20 */ /* 0x000fe20008400000 */
[----:B------:R-:W-:Y:S01]  /*4170*/  FMUL R115, R41, UR15 ;  /* 0x0000000f29737c20 */ /* 0x000fe20008400000 */
[----:B------:R-:W-:Y:S01]  /*4180*/  FMUL R42, R42, UR15 ;  /* 0x0000000f2a2a7c20 */ /* 0x000fe20008400000 */
[----:B--2---:R1:W2:Y:S04]  /*4190*/  @P1 LDG.E.U16 R6, desc[UR28][R104.64] ;  /* 0x0000001c68061981 */ /* 0x0042a8000c1e1500 */
[----:B---3--:R-:W3:Y:S04]  /*41a0*/  @P1 LDG.E.U16 R7, desc[UR28][R100.64] ;  /* 0x0000001c64071981 */ /* 0x008ee8000c1e1500 */
[----:B----4-:R4:W2:Y:S01]  /*41b0*/  @P1 LDG.E.U16 R8, desc[UR28][R86.64] ;  /* 0x0000001c56081981 */ /* 0x0108a2000c1e1500 */
[----:B-1----:R-:W-:-:S02]  /*41c0*/  FSEL R104, R30, -INF , P3 ;  /* 0xff8000001e687808 */ /* 0x002fc40001800000 */
[----:B------:R-:W-:Y:S02]  /*41d0*/  FSEL R105, R28, -INF , P5 ;  /* 0xff8000001c697808 */ /* 0x000fe40002800000 */
[----:B------:R-:W-:Y:S01]  /*41e0*/  ISETP.GE.AND P3, PT, R0, R10, PT ;  /* 0x0000000a0000720c */ /* 0x000fe20003f66270 */
[----:B------:R-:W-:Y:S01]  /*41f0*/  VIADD R10, R2, 0x20 ;  /* 0x00000020020a7836 */ /* 0x000fe20000000000 */
[----:B------:R-:W-:-:S04]  /*4200*/  ISETP.GE.AND P5, PT, R0, R11, PT ;  /* 0x0000000b0000720c */ /* 0x000fc80003fa6270 */
[----:B------:R-:W-:Y:S02]  /*4210*/  FSEL R110, R32, -INF , P5 ;  /* 0xff800000206e7808 */ /* 0x000fe40002800000 */
[----:B------:R-:W-:Y:S01]  /*4220*/  ISETP.GE.AND P5, PT, R0, R10, PT ;  /* 0x0000000a0000720c */ /* 0x000fe20003fa6270 */
[C---:B------:R-:W-:Y:S01]  /*4230*/  VIADD R10, R2.reuse, 0x21 ;  /* 0x00000021020a7836 */ /* 0x040fe20000000000 */
[----:B------:R-:W-:Y:S02]  /*4240*/  IADD3 R11, PT, PT, R2, 0x1f, RZ ;  /* 0x0000001f020b7810 */ /* 0x000fe40007ffe0ff */
[----:B----4-:R-:W-:Y:S02]  /*4250*/  FSEL R87, R33, -INF , P4 ;  /* 0xff80000021577808 */ /* 0x010fe40002000000 */
[----:B------:R-:W-:Y:S01]  /*4260*/  ISETP.GE.AND P4, PT, R0, R10, PT ;  /* 0x0000000a0000720c */ /* 0x000fe20003f86270 */
[----:B------:R-:W-:Y:S01]  /*4270*/  VIADD R10, R2, 0x23 ;  /* 0x00000023020a7836 */ /* 0x000fe20000000000 */
[----:B------:R-:W-:Y:S01]  /*4280*/  ISETP.GE.AND P6, PT, R0, R11, PT ;  /* 0x0000000b0000720c */ /* 0x000fe20003fc6270 */
[----:B------:R-:W-:-:S03]  /*4290*/  VIADD R11, R2, 0x22 ;  /* 0x00000022020b7836 */ /* 0x000fc60000000000 */
[----:B------:R-:W-:Y:S02]  /*42a0*/  FSEL R113, R35, -INF , P6 ;  /* 0xff80000023717808 */ /* 0x000fe40003000000 */
[----:B------:R-:W-:Y:S02]  /*42b0*/  ISETP.GE.AND P6, PT, R0, R10, PT ;  /* 0x0000000a0000720c */ /* 0x000fe40003fc6270 */
[----:B------:R-:W-:Y:S02]  /*42c0*/  IADD3 R10, PT, PT, R2, 0x24, RZ ;  /* 0x00000024020a7810 */ /* 0x000fe40007ffe0ff */
[----:B------:R-:W-:Y:S02]  /*42d0*/  FSEL R86, R36, -INF , P5 ;  /* 0xff80000024567808 */ /* 0x000fe40002800000 */
[----:B------:R-:W-:Y:S02]  /*42e0*/  FSEL R111, R34, -INF , P3 ;  /* 0xff800000226f7808 */ /* 0x000fe40001800000 */
[----:B------:R-:W-:Y:S01]  /*42f0*/  ISETP.GE.AND P5, PT, R0, R10, PT ;  /* 0x0000000a0000720c */ /* 0x000fe20003fa6270 */
[----:B------:R-:W-:Y:S01]  /*4300*/  VIADD R10, R2, 0x26 ;  /* 0x00000026020a7836 */ /* 0x000fe20000000000 */
[----:B------:R-:W-:Y:S01]  /*4310*/  ISETP.GE.AND P3, PT, R0, R11, PT ;  /* 0x0000000b0000720c */ /* 0x000fe20003f66270 */
[----:B------:R-:W-:-:S03]  /*4320*/  VIADD R11, R2, 0x25 ;  /* 0x00000025020b7836 */ /* 0x000fc60000000000 */
[----:B------:R-:W-:Y:S02]  /*4330*/  FSEL R114, R38, -INF , P3 ;  /* 0xff80000026727808 */ /* 0x000fe40001800000 */
[----:B------:R-:W-:Y:S01]  /*4340*/  ISETP.GE.AND P3, PT, R0, R10, PT ;  /* 0x0000000a0000720c */ /* 0x000fe20003f66270 */
[----:B------:R-:W-:Y:S01]  /*4350*/  VIADD R10, R2, 0x27 ;  /* 0x00000027020a7836 */ /* 0x000fe20000000000 */
[----:B------:R-:W-:Y:S02]  /*4360*/  FSEL R112, R37, -INF , P4 ;  /* 0xff80000025707808 */ /* 0x000fe40002000000 */
[----:B------:R-:W-:Y:S02]  /*4370*/  FSEL R39, R39, -INF , P6 ;  /* 0xff80000027277808 */ /* 0x000fe40003000000 */
[C---:B------:R-:W-:Y:S02]  /*4380*/  ISETP.GE.AND P4, PT, R0.reuse, R11, PT ;  /* 0x0000000b0000720c */ /* 0x040fe40003f86270 */
[----:B------:R-:W-:-:S02]  /*4390*/  ISETP.GE.AND P6, PT, R0, R10, PT ;  /* 0x0000000a0000720c */ /* 0x000fc40003fc6270 */
[----:B------:R-:W-:Y:S02]  /*43a0*/  IADD3 R10, PT, PT, R2, 0x29, RZ ;  /* 0x00000029020a7810 */ /* 0x000fe40007ffe0ff */
[----:B------:R-:W-:Y:S01]  /*43b0*/  FSEL R115, R115, -INF , P4 ;  /* 0xff80000073737808 */ /* 0x000fe20002000000 */
[----:B------:R-:W-:Y:S01]  /*43c0*/  FMUL R40, R40, UR15 ;  /* 0x0000000f28287c20 */ /* 0x000fe20008400000 */
[----:B------:R-:W-:Y:S01]  /*43d0*/  ISETP.GE.AND P4, PT, R0, R10, PT ;  /* 0x0000000a0000720c */ /* 0x000fe20003f86270 */
[C---:B------:R-:W-:Y:S02]  /*43e0*/  VIADD R10, R2.reuse, 0x2a ;  /* 0x0000002a020a7836 */ /* 0x040fe40000000000 */
[----:B------:R-:W-:Y:S01]  /*43f0*/  VIADD R11, R2, 0x28 ;  /* 0x00000028020b7836 */ /* 0x000fe20000000000 */
[----:B------:R-:W-:Y:S01]  /*4400*/  FSEL R42, R42, -INF , P3 ;  /* 0xff8000002a2a7808 */ /* 0x000fe20001800000 */
[----:B------:R-:W-:Y:S01]  /*4410*/  FMUL R44, R44, UR15 ;  /* 0x0000000f2c2c7c20 */ /* 0x000fe20008400000 */
[----:B------:R-:W-:-:S02]  /*4420*/  FSEL R41, R40, -INF , P5 ;  /* 0xff80000028297808 */ /* 0x000fc40002800000 */
[----:B------:R-:W-:Y:S01]  /*4430*/  ISETP.GE.AND P3, PT, R0, R10, PT ;  /* 0x0000000a0000720c */ /* 0x000fe20003f66270 */
[----:B------:R-:W-:Y:S01]  /*4440*/  VIADD R10, R2, 0x2c ;  /* 0x0000002c020a7836 */ /* 0x000fe20000000000 */
[----:B------:R-:W-:Y:S01]  /*4450*/  ISETP.GE.AND P5, PT, R0, R11, PT ;  /* 0x0000000b0000720c */ /* 0x000fe20003fa6270 */
[----:B------:R-:W-:Y:S01]  /*4460*/  FMUL R43, R43, UR15 ;  /* 0x0000000f2b2b7c20 */ /* 0x000fe20008400000 */
[----:B------:R-:W-:Y:S02]  /*4470*/  VIADD R11, R2, 0x2b ;  /* 0x0000002b020b7836 */ /* 0x000fe40000000000 */
[----:B------:R-:W-:Y:S02]  /*4480*/  FSEL R44, R44, -INF , P5 ;  /* 0xff8000002c2c7808 */ /* 0x000fe40002800000 */
[----:B------:R-:W-:Y:S01]  /*4490*/  ISETP.GE.AND P5, PT, R0, R10, PT ;  /* 0x0000000a0000720c */ /* 0x000fe20003fa6270 */
[----:B------:R-:W-:Y:S01]  /*44a0*/  FMUL R10, R46, UR15 ;  /* 0x0000000f2e0a7c20 */ /* 0x000fe20008400000 */
[----:B------:R-:W-:Y:S01]  /*44b0*/  FSEL R43, R43, -INF , P6 ;  /* 0xff8000002b2b7808 */ /* 0x000fe20003000000 */
[----:B------:R-:W-:Y:S01]  /*44c0*/  FMUL R46, R47, UR15 ;  /* 0x0000000f2f2e7c20 */ /* 0x000fe20008400000 */
[----:B------:R-:W-:Y:S01]  /*44d0*/  ISETP.GE.AND P6, PT, R0, R11, PT ;  /* 0x0000000b0000720c */ /* 0x000fe20003fc6270 */
[----:B------:R-:W-:Y:S01]  /*44e0*/  FMUL R45, R45, UR15 ;  /* 0x0000000f2d2d7c20 */ /* 0x000fe20008400000 */
[----:B------:R-:W-:Y:S01]  /*44f0*/  FSEL R47, R10, -INF , P3 ;  /* 0xff8000000a2f7808 */ /* 0x000fe20001800000 */
[----:B------:R-:W-:Y:S01]  /*4500*/  FMUL R48, R48, UR15 ;  /* 0x0000000f30307c20 */ /* 0x000fe20008400000 */
[----:B------:R-:W-:-:S02]  /*4510*/  VIADD R11, R2, 0x2d ;  /* 0x0000002d020b7836 */ /* 0x000fc40000000000 */
[C---:B------:R-:W-:Y:S01]  /*4520*/  VIADD R10, R2.reuse, 0x30 ;  /* 0x00000030020a7836 */ /* 0x040fe20000000000 */
[----:B------:R-:W-:Y:S01]  /*4530*/  IADD3 R12, PT, PT, R2, 0x2e, RZ ;  /* 0x0000002e020c7810 */ /* 0x000fe20007ffe0ff */
[----:B------:R-:W-:Y:S01]  /*4540*/  FMUL R118, R50, UR15 ;  /* 0x0000000f32767c20 */ /* 0x000fe20008400000 */
[----:B------:R-:W-:Y:S02]  /*4550*/  FSEL R45, R45, -INF , P4 ;  /* 0xff8000002d2d7808 */ /* 0x000fe40002000000 */
[----:B------:R-:W-:Y:S02]  /*4560*/  FSEL R50, R48, -INF , P5 ;  /* 0xff80000030327808 */ /* 0x000fe40002800000 */
[----:B------:R-:W-:Y:S01]  /*4570*/  ISETP.GE.AND P4, PT, R0, R11, PT ;  /* 0x0000000b0000720c */ /* 0x000fe20003f86270 */
[----:B------:R-:W-:Y:S01]  /*4580*/  VIADD R11, R2, 0x2f ;  /* 0x0000002f020b7836 */ /* 0x000fe20000000000 */
[----:B------:R-:W-:Y:S01]  /*4590*/  ISETP.GE.AND P5, PT, R0, R10, PT ;  /* 0x0000000a0000720c */ /* 0x000fe20003fa6270 */
[----:B------:R-:W-:Y:S01]  /*45a0*/  VIADD R10, R2, 0x32 ;  /* 0x00000032020a7836 */ /* 0x000fe20000000000 */
[----:B------:R-:W-:Y:S01]  /*45b0*/  ISETP.GE.AND P3, PT, R0, R12, PT ;  /* 0x0000000c0000720c */ /* 0x000fe20003f66270 */
[----:B------:R-:W-:Y:S01]  /*45c0*/  FMUL R51, R51, UR15 ;  /* 0x0000000f33337c20 */ /* 0x000fe20008400000 */
[----:B------:R-:W-:Y:S01]  /*45d0*/  FSEL R46, R46, -INF , P6 ;  /* 0xff8000002e2e7808 */ /* 0x000fe20003000000 */
[----:B------:R-:W-:Y:S01]  /*45e0*/  FMUL R49, R49, UR15 ;  /* 0x0000000f31317c20 */ /* 0x000fe20008400000 */
[----:B------:R-:W-:-:S02]  /*45f0*/  FSEL R118, R118, -INF , P3 ;  /* 0xff80000076767808 */ /* 0x000fc40001800000 */
[----:B------:R-:W-:Y:S01]  /*4600*/  ISETP.GE.AND P6, PT, R0, R11, PT ;  /* 0x0000000b0000720c */ /* 0x000fe20003fc6270 */
[----:B------:R-:W-:Y:S01]  /*4610*/  VIADD R11, R2, 0x31 ;  /* 0x00000031020b7836 */ /* 0x000fe20000000000 */
[----:B------:R-:W-:Y:S02]  /*4620*/  ISETP.GE.AND P3, PT, R0, R10, PT ;  /* 0x0000000a0000720c */ /* 0x000fe40003f66270 */
        /* <DEDUP_REMOVED lines=16> */
[----:B------:R-:W-:-:S02]  /*4730*/  VIADD R11, R2, 0x36 ;  /* 0x00000036020b7836 */ /* 0x000fc40000000000 */
[----:B------:R-:W-:Y:S01]  /*4740*/  FMUL R56, R56, UR15 ;  /* 0x0000000f38387c20 */ /* 0x000fe20008400000 */
[----:B------:R-:W-:Y:S02]  /*4750*/  PRMT R26, RZ, 0x7610, R26 ;  /* 0x00007610ff1a7816 */ /* 0x000fe4000000001a */
[----:B------:R-:W-:Y:S02]  /*4760*/  FSEL R123, R55, -INF , P6 ;  /* 0xff800000377b7808 */ /* 0x000fe40003000000 */
[----:B------:R-:W-:Y:S02]  /*4770*/  PRMT R25, RZ, 0x7610, R25 ;  /* 0x00007610ff197816 */ /* 0x000fe40000000019 */
[----:B------:R-:W-:Y:S01]  /*4780*/  FSEL R122, R54, -INF , P3 ;  /* 0xff800000367a7808 */ /* 0x000fe20001800000 */
[----:B------:R-:W-:Y:S01]  /*4790*/  FMUL R57, R57, UR15 ;  /* 0x0000000f39397c20 */ /* 0x000fe20008400000 */
[----:B------:R-:W-:Y:S01]  /*47a0*/  ISETP.GE.AND P6, PT, R0, R10, PT ;  /* 0x0000000a0000720c */ /* 0x000fe20003fc6270 */
[C---:B------:R-:W-:Y:S01]  /*47b0*/  VIADD R14, R2.reuse, 0x39 ;  /* 0x00000039020e7836 */ /* 0x040fe20000000000 */
[----:B------:R-:W-:Y:S01]  /*47c0*/  IADD3 R12, PT, PT, R2, 0x38, RZ ;  /* 0x00000038020c7810 */ /* 0x000fe20007ffe0ff */
[----:B------:R-:W4:Y:S01]  /*47d0*/  @P1 LDG.E.U16 R26, desc[UR28][R174.64] ;  /* 0x0000001cae1a1981 */ /* 0x000f22000c1e1500 */
[----:B------:R-:W-:-:S02]  /*47e0*/  ISETP.GE.AND P3, PT, R0, R11, PT ;  /* 0x0000000b0000720c */ /* 0x000fc40003f66270 */
[----:B------:R-:W-:Y:S01]  /*47f0*/  PRMT R10, RZ, 0x7610, R10 ;  /* 0x00007610ff0a7816 */ /* 0x000fe2000000000a */
[----:B------:R-:W4:Y:S01]  /*4800*/  @P1 LDG.E.U16 R25, desc[UR28][R166.64] ;  /* 0x0000001ca6191981 */ /* 0x000f22000c1e1500 */
[----:B------:R-:W-:Y:S02]  /*4810*/  PRMT R11, RZ, 0x7610, R11 ;  /* 0x00007610ff0b7816 */ /* 0x000fe4000000000b */
[----:B------:R-:W-:Y:S02]  /*4820*/  FSEL R126, R56, -INF , P5 ;  /* 0xff800000387e7808 */ /* 0x000fe40002800000 */
[----:B------:R-:W-:Y:S01]  /*4830*/  ISETP.GE.AND P5, PT, R0, R12, PT ;  /* 0x0000000c0000720c */ /* 0x000fe20003fa6270 */
[----:B------:R-:W4:Y:S01]  /*4840*/  @P1 LDG.E.U16 R10, desc[UR28][R158.64] ;  /* 0x0000001c9e0a1981 */ /* 0x000f22000c1e1500 */
[----:B------:R-:W-:Y:S02]  /*4850*/  PRMT R12, RZ, 0x7610, R12 ;  /* 0x00007610ff0c7816 */ /* 0x000fe4000000000c */
[----:B------:R-:W-:Y:S01]  /*4860*/  FSEL R127, R57, -INF , P4 ;  /* 0xff800000397f7808 */ /* 0x000fe20002000000 */
[----:B------:R-:W4:Y:S01]  /*4870*/  @P1 LDG.E.U16 R11, desc[UR28][R146.64] ;  /* 0x0000001c920b1981 */ /* 0x000f22000c1e1500 */
[----:B------:R-:W-:-:S02]  /*4880*/  PRMT R16, RZ, 0x7610, R16 ;  /* 0x00007610ff107816 */ /* 0x000fc40000000010 */
[----:B------:R-:W-:Y:S01]  /*4890*/  ISETP.GE.AND P4, PT, R0, R14, PT ;  /* 0x0000000e0000720c */ /* 0x000fe20003f86270 */
[----:B------:R-:W4:Y:S01]  /*48a0*/  @P1 LDG.E.U16 R12, desc[UR28][R138.64] ;  /* 0x0000001c8a0c1981 */ /* 0x000f22000c1e1500 */
[----:B------:R-:W-:Y:S02]  /*48b0*/  PRMT R17, RZ, 0x7610, R17 ;  /* 0x00007610ff117816 */ /* 0x000fe40000000011 */
[----:B------:R-:W-:Y:S01]  /*48c0*/  PRMT R14, RZ, 0x7610, R14 ;  /* 0x00007610ff0e7816 */ /* 0x000fe2000000000e */
[----:B------:R-:W-:Y:S01]  /*48d0*/  FMUL R58, R58, UR15 ;  /* 0x0000000f3a3a7c20 */ /* 0x000fe20008400000 */
[----:B------:R-:W-:Y:S01]  /*48e0*/  VIADD R15, R2, 0x3a ;  /* 0x0000003a020f7836 */ /* 0x000fe20000000000 */
[----:B------:R-:W4:Y:S01]  /*48f0*/  @P1 LDG.E.U16 R16, desc[UR28][R190.64] ;  /* 0x0000001cbe101981 */ /* 0x000f22000c1e1500 */
[----:B------:R-:W-:-:S03]  /*4900*/  FMNMX3 R13, R73, R74, R75, !PT ;  /* 0x0000004a490d7276 */ /* 0x000fc6000780004b */
[----:B------:R-:W4:Y:S01]  /*4910*/  @P1 LDG.E.U16 R17, desc[UR28][R184.64] ;  /* 0x0000001cb8111981 */ /* 0x000f22000c1e1500 */
[----:B------:R-:W-:-:S03]  /*4920*/  FSEL R150, R58, -INF , P3 ;  /* 0xff8000003a967808 */ /* 0x000fc60001800000 */
[----:B------:R-:W4:Y:S01]  /*4930*/  @P1 LDG.E.U16 R14, desc[UR28][R178.64] ;  /* 0x0000001cb20e1981 */ /* 0x000f22000c1e1500 */
[----:B------:R-:W-:Y:S02]  /*4940*/  ISETP.GE.AND P3, PT, R0, R15, PT ;  /* 0x0000000f0000720c */ /* 0x000fe40003f66270 */
[----:B------:R-:W-:Y:S02]  /*4950*/  PRMT R15, RZ, 0x7610, R15 ;  /* 0x00007610ff0f7816 */ /* 0x000fe4000000000f */
[----:B------:R-:W-:-:S04]  /*4960*/  FMNMX3 R13, R13, R80, R76, !PT ;  /* 0x000000500d0d7276 */ /* 0x000fc8000780004c */
[----:B------:R-:W4:Y:S01]  /*4970*/  @P1 LDG.E.U16 R15, desc[UR28][R172.64] ;  /* 0x0000001cac0f1981 */ /* 0x000f22000c1e1500 */
[----:B------:R-:W-:-:S04]  /*4980*/  FMNMX3 R13, R13, R83, R82, !PT ;  /* 0x000000530d0d7276 */ /* 0x000fc80007800052 */
[----:B------:R-:W-:-:S04]  /*4990*/  FMNMX3 R18, R13, R79, R77, !PT ;  /* 0x0000004f0d127276 */ /* 0x000fc8000780004d */
[----:B------:R-:W-:Y:S01]  /*49a0*/  FMNMX3 R18, R18, R78, R81, !PT ;  /* 0x0000004e12127276 */ /* 0x000fe20007800051 */
[----:B------:R-:W-:Y:S01]  /*49b0*/  FMUL R59, R59, UR15 ;  /* 0x0000000f3b3b7c20 */ /* 0x000fe20008400000 */
[----:B------:R-:W-:Y:S02]  /*49c0*/  VIADD R19, R2, 0x3b ;  /* 0x0000003b02137836 */ /* 0x000fe40000000000 */
[----:B------:R-:W-:Y:S02]  /*49d0*/  FMNMX3 R18, R18, R88, R98, !PT ;  /* 0x0000005812127276 */ /* 0x000fe40007800062 */
[----:B------:R-:W-:Y:S02]  /*49e0*/  PRMT R13, RZ, 0x7610, R13 ;  /* 0x00007610ff0d7816 */ /* 0x000fe4000000000d */
[----:B------:R-:W-:Y:S02]  /*49f0*/  FMNMX3 R18, R18, R97, R96, !PT ;  /* 0x0000006112127276 */ /* 0x000fe40007800060 */
[----:B------:R-:W-:-:S02]  /*4a00*/  FSEL R128, R59, -INF , P6 ;  /* 0xff8000003b807808 */ /* 0x000fc40003000000 */
[----:B------:R-:W-:Y:S01]  /*4a10*/  ISETP.GE.AND P6, PT, R0, R19, PT ;  /* 0x000000130000720c */ /* 0x000fe20003fc6270 */
[----:B------:R-:W4:Y:S01]  /*4a20*/  @P1 LDG.E.U16 R13, desc[UR28][R164.64] ;  /* 0x0000001ca40d1981 */ /* 0x000f22000c1e1500 */
[----:B------:R-:W-:Y:S02]  /*4a30*/  PRMT R20, RZ, 0x7610, R20 ;  /* 0x00007610ff147816 */ /* 0x000fe40000000014 */
[----:B------:R-:W-:Y:S02]  /*4a40*/  FMNMX3 R21, R18, R95, R94, !PT ;  /* 0x0000005f12157276 */ /* 0x000fe4000780005e */
[----:B------:R-:W-:Y:S02]  /*4a50*/  PRMT R19, RZ, 0x7610, R19 ;  /* 0x00007610ff137816 */ /* 0x000fe40000000013 */
[----:B------:R-:W-:Y:S01]  /*4a60*/  PRMT R18, RZ, 0x7610, R18 ;  /* 0x00007610ff127816 */ /* 0x000fe20000000012 */
[----:B------:R-:W4:Y:S01]  /*4a70*/  @P1 LDG.E.U16 R20, desc[UR28][R154.64] ;  /* 0x0000001c9a141981 */ /* 0x000f22000c1e1500 */
[----:B------:R-:W-:-:S03]  /*4a80*/  FMNMX3 R21, R21, R91, R90, !PT ;  /* 0x0000005b15157276 */ /* 0x000fc6000780005a */
[----:B------:R-:W4:Y:S01]  /*4a90*/  @P1 LDG.E.U16 R19, desc[UR28][R144.64] ;  /* 0x0000001c90131981 */ /* 0x000f22000c1e1500 */
[----:B------:R-:W-:-:S03]  /*4aa0*/  FMNMX3 R21, R21, R89, R99, !PT ;  /* 0x0000005915157276 */ /* 0x000fc60007800063 */
[----:B------:R-:W4:Y:S01]  /*4ab0*/  @P1 LDG.E.U16 R18, desc[UR28][R136.64] ;  /* 0x0000001c88121981 */ /* 0x000f22000c1e1500 */
[----:B------:R-:W-:-:S04]  /*4ac0*/  FMNMX3 R21, R21, R102, R103, !PT ;  /* 0x0000006615157276 */ /* 0x000fc80007800067 */
        /* <DEDUP_REMOVED lines=12> */
[----:B------:R-:W-:Y:S01]  /*4b90*/  FMNMX3 R36, R36, R119, R120, !PT ;  /* 0x0000007724247276 */ /* 0x000fe20007800078 */
[----:B------:R-:W-:-:S03]  /*4ba0*/  FMUL R60, R60, UR15 ;  /* 0x0000000f3c3c7c20 */ /* 0x000fc60008400000 */
[----:B------:R-:W-:Y:S01]  /*4bb0*/  FMNMX3 R36, R36, R121, R122, !PT ;  /* 0x0000007924247276 */ /* 0x000fe2000780007a */
[----:B------:R-:W-:-:S03]  /*4bc0*/  VIADD R22, R2, 0x3c ;  /* 0x0000003c02167836 */ /* 0x000fc60000000000 */
[----:B------:R-:W-:Y:S01]  /*4bd0*/  FMNMX3 R36, R36, R123, R126, !PT ;  /* 0x0000007b24247276 */ /* 0x000fe2000780007e */
[----:B------:R-:W-:Y:S01]  /*4be0*/  FMUL R61, R61, UR15 ;  /* 0x0000000f3d3d7c20 */ /* 0x000fe20008400000 */
[----:B------:R-:W-:Y:S01]  /*4bf0*/  FMUL R62, R62, UR15 ;  /* 0x0000000f3e3e7c20 */ /* 0x000fe20008400000 */
[----:B------:R-:W-:Y:S02]  /*4c00*/  FSEL R129, R60, -INF , P5 ;  /* 0xff8000003c817808 */ /* 0x000fe40002800000 */
[----:B------:R-:W-:Y:S01]  /*4c10*/  FMNMX3 R36, R36, R127, R150, !PT ;  /* 0x0000007f24247276 */ /* 0x000fe20007800096 */
[----:B------:R-:W-:Y:S02]  /*4c20*/  VIADD R28, R2, 0x3e ;  /* 0x0000003e021c7836 */ /* 0x000fe40000000000 */
[----:B------:R-:W-:Y:S01]  /*4c30*/  FMUL R63, R63, UR15 ;  /* 0x0000000f3f3f7c20 */ /* 0x000fe20008400000 */
[----:B------:R-:W-:Y:S01]  /*4c40*/  FMUL R64, R64, UR15 ;  /* 0x0000000f40407c20 */ /* 0x000fe20008400000 */
[----:B------:R-:W-:-:S02]  /*4c50*/  IADD3 R29, PT, PT, R2, 0x3d, RZ ;  /* 0x0000003d021d7810 */ /* 0x000fc40007ffe0ff */
[----:B------:R-:W-:Y:S02]  /*4c60*/  ISETP.GE.AND P5, PT, R0, R22, PT ;  /* 0x000000160000720c */ /* 0x000fe40003fa6270 */
[----:B------:R-:W-:Y:S02]  /*4c70*/  FSEL R226, R61, -INF , P4 ;  /* 0xff8000003de27808 */ /* 0x000fe40002000000 */
[----:B------:R-:W-:Y:S02]  /*4c80*/  FSEL R156, R62, -INF , P3 ;  /* 0xff8000003e9c7808 */ /* 0x000fe40001800000 */
[----:B------:R-:W-:Y:S01]  /*4c90*/  FMNMX3 R36, R36, R128, R129, !PT ;  /* 0x0000008024247276 */ /* 0x000fe20007800081 */
[----:B------:R-:W-:Y:S02]  /*4ca0*/  VIADD R2, R2, 0x3f ;  /* 0x0000003f02027836 */ /* 0x000fe40000000000 */
[----:B------:R-:W-:Y:S01]  /*4cb0*/  FMUL R65, R65, UR15 ;  /* 0x0000000f41417c20 */ /* 0x000fe20008400000 */
[----:B------:R-:W-:Y:S01]  /*4cc0*/  FMUL R66, R66, UR15 ;  /* 0x0000000f42427c20 */ /* 0x000fe20008400000 */
[----:B------:R-:W-:-:S02]  /*4cd0*/  ISETP.GE.AND P4, PT, R0, R29, PT ;  /* 0x0000001d0000720c */ /* 0x000fc40003f86270 */
[----:B------:R-:W-:Y:S02]  /*4ce0*/  ISETP.GE.AND P3, PT, R0, R28, PT ;  /* 0x0000001c0000720c */ /* 0x000fe40003f66270 */
[----:B------:R-:W-:Y:S02]  /*4cf0*/  FSEL R157, R63, -INF , P6 ;  /* 0xff8000003f9d7808 */ /* 0x000fe40003000000 */
[----:B------:R-:W-:Y:S02]  /*4d00*/  FSEL R239, R64, -INF , P5 ;  /* 0xff80000040ef7808 */ /* 0x000fe40002800000 */
[----:B------:R-:W-:Y:S01]  /*4d10*/  FMNMX3 R36, R36, R226, R156, !PT ;  /* 0x000000e224247276 */ /* 0x000fe2000780009c */
[----:B------:R-:W-:Y:S01]  /*4d20*/  FMUL R67, R67, UR15 ;  /* 0x0000000f43437c20 */ /* 0x000fe20008400000 */
[----:B------:R-:W1:Y:S01]  /*4d30*/  S2R R92, SR_TID.X ;  /* 0x00000000005c7919 */ /* 0x000e620000002100 */
[----:B------:R-:W-:Y:S02]  /*4d40*/  ISETP.GE.AND P6, PT, R0, R2, PT ;  /* 0x000000020000720c */ /* 0x000fe40003fc6270 */
[----:B------:R-:W-:-:S02]  /*4d50*/  FSEL R238, R65, -INF , P4 ;  /* 0xff80000041ee7808 */ /* 0x000fc40002000000 */
[----:B------:R-:W-:Y:S02]  /*4d60*/  FSEL R240, R66, -INF , P3 ;  /* 0xff80000042f07808 */ /* 0x000fe40001800000 */
[----:B------:R-:W-:Y:S02]  /*4d70*/  FMNMX3 R36, R36, R157, R239, !PT ;  /* 0x0000009d24247276 */ /* 0x000fe400078000ef */
[----:B------:R-:W-:Y:S02]  /*4d80*/  FSEL R241, R67, -INF , P6 ;  /* 0xff80000043f17808 */ /* 0x000fe40003000000 */
[----:B------:R-:W-:-:S04]  /*4d90*/  FMNMX3 R36, R36, R238, R240, !PT ;  /* 0x000000ee24247276 */ /* 0x000fc800078000f0 */
[----:B------:R-:W-:-:S05]  /*4da0*/  FMNMX R36, R241, R36, !PT ;  /* 0x00000024f1247209 */ /* 0x000fca0007800000 */
[----:B------:R-:W0:Y:S01]  /*4db0*/  SHFL.BFLY PT, R28, R36, 0x10, 0x1f ;  /* 0x0e001f00241c7f89 */ /* 0x000e2200000e0000 */
[----:B------:R-:W-:Y:S02]  /*4dc0*/  PRMT R21, RZ, 0x7610, R21 ;  /* 0x00007610ff157816 */ /* 0x000fe40000000015 */
[----:B------:R-:W-:-:S04]  /*4dd0*/  PRMT R22, RZ, 0x7610, R22 ;  /* 0x00007610ff167816 */ /* 0x000fc80000000016 */
[----:B------:R-:W4:Y:S01]  /*4de0*/  @P1 LDG.E.U16 R21, desc[UR28][R188.64] ;  /* 0x0000001cbc151981 */ /* 0x000f22000c1e1500 */
[----:B------:R-:W-:-:S03]  /*4df0*/  PRMT R32, RZ, 0x7610, R32 ;  /* 0x00007610ff207816 */ /* 0x000fc60000000020 */
[----:B------:R-:W4:Y:S01]  /*4e00*/  @P1 LDG.E.U16 R22, desc[UR28][R182.64] ;  /* 0x0000001cb6161981 */ /* 0x000f22000c1e1500 */
[----:B-1----:R-:W-:Y:S02]  /*4e10*/  LOP3.LUT R2, R92, 0x40, RZ, 0xc0, !PT ;  /* 0x000000405c027812 */ /* 0x002fe400078ec0ff */
[----:B------:R-:W-:Y:S01]  /*4e20*/  PRMT R33, RZ, 0x7610, R33 ;  /* 0x00007610ff217816 */ /* 0x000fe20000000021 */
[----:B------:R-:W4:Y:S01]  /*4e30*/  @P1 LDG.E.U16 R32, desc[UR28][R176.64] ;  /* 0x0000001cb0201981 */ /* 0x000f22000c1e1500 */
[----:B------:R-:W-:Y:S01]  /*4e40*/  PRMT R34, RZ, 0x7610, R34 ;  /* 0x00007610ff227816 */ /* 0x000fe20000000022 */
[----:B------:R-:W-:Y:S01]  /*4e50*/  IMAD R2, R2, 0x80, R84 ;  /* 0x0000008002027824 */ /* 0x000fe200078e0254 */
[----:B------:R-:W-:Y:S02]  /*4e60*/  PRMT R35, RZ, 0x7610, R35 ;  /* 0x00007610ff237816 */ /* 0x000fe40000000023 */
[----:B------:R-:W-:Y:S01]  /*4e70*/  PRMT R38, RZ, 0x7610, R38 ;  /* 0x00007610ff267816 */ /* 0x000fe20000000026 */
[----:B------:R-:W4:Y:S01]  /*4e80*/  @P1 LDG.E.U16 R33, desc[UR28][R170.64] ;  /* 0x0000001caa211981 */ /* 0x000f22000c1e1500 */
[----:B------:R-:W-:-:S02]  /*4e90*/  PRMT R37, RZ, 0x7610, R37 ;  /* 0x00007610ff257816 */ /* 0x000fc40000000025 */
[----:B0-----:R-:W-:Y:S01]  /*4ea0*/  FMNMX3 R36, R36, -INF , R28, !PT ;  /* 0xff80000024247876 */ /* 0x001fe2000780001c */
[----:B------:R0:W-:Y:S01]  /*4eb0*/  STS.U16 [R2+UR16], R4 ;  /* 0x0000000402007988 */ /* 0x0001e20008000410 */
[----:B------:R-:W-:-:S03]  /*4ec0*/  LOP3.LUT R48, R2, 0x10, RZ, 0x3c, !PT ;  /* 0x0000001002307812 */ /* 0x000fc600078e3cff */
[----:B------:R-:W4:Y:S04]  /*4ed0*/  @P1 LDG.E.U16 R34, desc[UR28][R162.64] ;  /* 0x0000001ca2221981 */ /* 0x000f28000c1e1500 */
[----:B------:R-:W4:Y:S01]  /*4ee0*/  @P1 LDG.E.U16 R35, desc[UR28][R152.64] ;  /* 0x0000001c98231981 */ /* 0x000f22000c1e1500 */
[----:B0-----:R-:W-:-:S03]  /*4ef0*/  FADD R4, R73, -R36 ;  /* 0x8000002449047221 */ /* 0x001fc60000000000 */
[----:B------:R-:W4:Y:S01]  /*4f00*/  @P1 LDG.E.U16 R38, desc[UR28][R142.64] ;  /* 0x0000001c8e261981 */ /* 0x000f22000c1e1500 */
[----:B------:R-:W-:-:S03]  /*4f10*/  FMUL R4, R4, 1.4426950216293334961 ;  /* 0x3fb8aa3b04047820 */ /* 0x000fc60000400000 */
[----:B------:R-:W4:Y:S04]  /*4f20*/  @P1 LDG.E.U16 R37, desc[UR28][R134.64] ;  /* 0x0000001c86251981 */ /* 0x000f28000c1e1500 */
[----:B--2---:R-:W-:Y:S04]  /*4f30*/  STS.U16 [R2+UR16+0x400], R6 ;  /* 0x0004000602007988 */ /* 0x004fe80008000410 */
[----:B---3--:R-:W-:Y:S04]  /*4f40*/  STS.U16 [R2+UR16+0x800], R7 ;  /* 0x0008000702007988 */ /* 0x008fe80008000410 */
[----:B------:R-:W-:Y:S04]  /*4f50*/  STS.U16 [R2+UR16+0xc00], R8 ;  /* 0x000c000802007988 */ /* 0x000fe80008000410 */
[----:B------:R-:W-:Y:S04]  /*4f60*/  STS.U16 [R2+UR16+0x1000], R5 ;  /* 0x0010000502007988 */ /* 0x000fe80008000410 */
[----:B------:R-:W-:Y:S04]  /*4f70*/  STS.U16 [R2+UR16+0x1400], R9 ;  /* 0x0014000902007988 */ /* 0x000fe80008000410 */
[----:B------:R-:W-:Y:S04]  /*4f80*/  STS.U16 [R2+UR16+0x1800], R24 ;  /* 0x0018001802007988 */ /* 0x000fe80008000410 */
[----:B------:R-:W-:Y:S04]  /*4f90*/  STS.U16 [R2+UR16+0x1c00], R23 ;  /* 0x001c001702007988 */ /* 0x000fe80008000410 */
[----:B------:R-:W-:Y:S04]  /*4fa0*/  STS.U16 [R48+UR16+0x80], R72 ;  /* 0x0000804830007988 */ /* 0x000fe80008000410 */
[----:B------:R0:W-:Y:S02]  /*4fb0*/  STS.U16 [R48+UR16+0x480], R71 ;  /* 0x0004804730007988 */ /* 0x0001e40008000410 */
[----:B0-----:R0:W-:Y:S02]  /*4fc0*/  MUFU.EX2 R71, R4 ;  /* 0x0000000400477308 */ /* 0x0011e40000000800 */
[----:B------:R1:W-:Y:S01]  /*4fd0*/  STS.U16 [R48+UR16+0x880], R70 ;  /* 0x0008804630007988 */ /* 0x0003e20008000410 */
[----:B0-----:R-:W-:-:S04]  /*4fe0*/  FADD R4, R75, -R36 ;  /* 0x800000244b047221 */ /* 0x001fc80000000000 */
[----:B------:R-:W-:-:S04]  /*4ff0*/  FMUL R4, R4, 1.4426950216293334961 ;  /* 0x3fb8aa3b04047820 */ /* 0x000fc80000400000 */
[----:B-1----:R0:W-:Y:S01]  /*5000*/  MUFU.EX2 R70, R4 ;  /* 0x0000000400467308 */ /* 0x0021e20000000800 */
[--C-:B------:R-:W-:Y:S01]  /*5010*/  FADD R5, R74, -R36.reuse ;  /* 0x800000244a057221 */ /* 0x100fe20000000000 */
[----:B0-----:R-:W-:-:S04]  /*5020*/  FADD R4, R76, -R36 ;  /* 0x800000244c047221 */ /* 0x001fc80000000000 */
[----:B------:R-:W-:Y:S01]  /*5030*/  FMUL R4, R4, 1.4426950216293334961 ;  /* 0x3fb8aa3b04047820 */ /* 0x000fe20000400000 */
[----:B------:R-:W-:-:S03]  /*5040*/  FMUL R5, R5, 1.4426950216293334961 ;  /* 0x3fb8aa3b05057820 */ /* 0x000fc60000400000 */
[----:B------:R0:W-:Y:S01]  /*5050*/  MUFU.EX2 R66, R4 ;  /* 0x0000000400427308 */ /* 0x0001e20000000800 */
[C---:B------:R-:W-:Y:S01]  /*5060*/  IMAD.SHL.U32 R6, R227.reuse, 0x4, RZ ;  /* 0x00000004e3067824 */ /* 0x040fe200078e00ff */
[-C--:B------:R-:W-:Y:S01]  /*5070*/  IADD3 R116, P5, PT, R116, R68.reuse, RZ ;  /* 0x0000004474747210 */ /* 0x080fe20007fbe0ff */
[C---:B------:R-:W-:Y:S01]  /*5080*/  IMAD R84, R227.reuse, 0x68, RZ ;  /* 0x00000068e3547824 */ /* 0x040fe200078e02ff */
[C---:B------:R-:W-:Y:S01]  /*5090*/  LEA R132, P4, R227.reuse, R68, 0x3 ;  /* 0x00000044e3847211 */ /* 0x040fe200078818ff */
[----:B------:R-:W-:Y:S02]  /*50a0*/  IMAD R7, R227, 0x5, RZ ;  /* 0x00000005e3077824 */ /* 0x000fe400078e02ff */
[----:B0-----:R-:W-:Y:S01]  /*50b0*/  FADD R4, R79, -R36 ;  /* 0x800000244f047221 */ /* 0x001fe20000000000 */
[C---:B------:R-:W-:Y:S01]  /*50c0*/  IMAD R242, R227.reuse, 0xc, RZ ;  /* 0x0000000ce3f27824 */ /* 0x040fe200078e02ff */
[----:B------:R0:W1:Y:S01]  /*50d0*/  MUFU.EX2 R67, R5 ;  /* 0x0000000500437308 */ /* 0x0000620000000800 */
[----:B------:R-:W-:-:S02]  /*50e0*/  IMAD R100, R227, 0x48, RZ ;  /* 0x00000048e3647824 */ /* 0x000fc400078e02ff */
[----:B------:R-:W-:Y:S01]  /*50f0*/  FMUL R4, R4, 1.4426950216293334961 ;  /* 0x3fb8aa3b04047820 */ /* 0x000fe20000400000 */
[-C--:B------:R-:W-:Y:S02]  /*5100*/  IADD3 R130, P3, PT, R130, R68.reuse, RZ ;  /* 0x0000004482827210 */ /* 0x080fe40007f7e0ff */
[-C--:B------:R-:W-:Y:S01]  /*5110*/  IADD3 R124, P6, PT, R124, R68.reuse, RZ ;  /* 0x000000447c7c7210 */ /* 0x080fe20007fde0ff */
[----:B------:R-:W-:Y:S01]  /*5120*/  IMAD R72, R227, 0x1c, RZ ;  /* 0x0000001ce3487824 */ /* 0x000fe200078e02ff */
[-C--:B------:R-:W-:Y:S02]  /*5130*/  LEA.HI.X.SX32 R117, R85, R69.reuse, 0x1, P5 ;  /* 0x0000004555757211 */ /* 0x080fe400028f0eff */
[----:B------:R-:W-:Y:S01]  /*5140*/  PRMT R31, RZ, 0x7610, R31 ;  /* 0x00007610ff1f7816 */ /* 0x000fe2000000001f */
[----:B0-----:R-:W-:Y:S01]  /*5150*/  FADD R5, R77, -R36 ;  /* 0x800000244d057221 */ /* 0x001fe20000000000 */
[----:B------:R-:W-:Y:S01]  /*5160*/  LEA.HI.X.SX32 R133, R6, R69, 0x1, P4 ;  /* 0x0000004506857211 */ /* 0x000fe200020f0eff */
[----:B------:R0:W-:Y:S01]  /*5170*/  MUFU.EX2 R64, R4 ;  /* 0x0000000400407308 */ /* 0x0001e20000000800 */
[----:B------:R-:W-:-:S02]  /*5180*/  IADD3 R84, P5, PT, R84, R68, RZ ;  /* 0x0000004454547210 */ /* 0x000fc40007fbe0ff */
[----:B------:R-:W-:Y:S01]  /*5190*/  PRMT R29, RZ, 0x7610, R29 ;  /* 0x00007610ff1d7816 */ /* 0x000fe2000000001d */
[----:B------:R-:W-:Y:S01]  /*51a0*/  FADD R78, R78, -R36 ;  /* 0x800000244e4e7221 */ /* 0x000fe20000000000 */
[-C--:B------:R-:W-:Y:S01]  /*51b0*/  IADD3 R108, P4, PT, R108, R68.reuse, RZ ;  /* 0x000000446c6c7210 */ /* 0x080fe20007f9e0ff */
[----:B------:R-:W2:Y:S01]  /*51c0*/  @P1 LDG.E.U16 R31, desc[UR28][R132.64] ;  /* 0x0000001c841f1981 */ /* 0x000ea2000c1e1500 */
[-C--:B------:R-:W-:Y:S02]  /*51d0*/  LEA.HI.X.SX32 R131, R7, R69.reuse, 0x1, P3 ;  /* 0x0000004507837211 */ /* 0x080fe400018f0eff */
[----:B------:R-:W-:Y:S01]  /*51e0*/  PRMT R8, RZ, 0x7610, R8 ;  /* 0x00007610ff087816 */ /* 0x000fe20000000008 */
[----:B0-----:R-:W-:Y:S01]  /*51f0*/  FMUL R4, R5, 1.4426950216293334961 ;  /* 0x3fb8aa3b05047820 */ /* 0x001fe20000400000 */
[-C--:B------:R-:W-:Y:S02]  /*5200*/  LEA.HI.X.SX32 R125, R242, R69.reuse, 0x1, P6 ;  /* 0x00000045f27d7211 */ /* 0x080fe400030f0eff */
[----:B------:R-:W-:Y:S01]  /*5210*/  PRMT R30, RZ, 0x7610, R30 ;  /* 0x00007610ff1e7816 */ /* 0x000fe2000000001e */
[----:B------:R-:W-:Y:S01]  /*5220*/  IMAD R92, R227, 0x58, RZ ;  /* 0x00000058e35c7824 */ /* 0x000fe200078e02ff */
[----:B------:R-:W-:Y:S01]  /*5230*/  IADD3 R100, P3, PT, R100, R68, RZ ;  /* 0x0000004464647210 */ /* 0x000fe20007f7e0ff */
[----:B------:R0:W-:Y:S01]  /*5240*/  MUFU.EX2 R65, R4 ;  /* 0x0000000400417308 */ /* 0x0001e20000000800 */
[-C--:B------:R-:W-:Y:S01]  /*5250*/  LEA.HI.X.SX32 R85, R109, R69.reuse, 0x1, P5 ;  /* 0x000000456d557211 */ /* 0x080fe200028f0eff */
[----:B------:R-:W3:Y:S01]  /*5260*/  @P1 LDG.E.U16 R29, desc[UR28][R124.64] ;  /* 0x0000001c7c1d1981 */ /* 0x000ee2000c1e1500 */
[-C--:B------:R-:W-:Y:S01]  /*5270*/  LEA.HI.X.SX32 R109, R72, R69.reuse, 0x1, P4 ;  /* 0x00000045486d7211 */ /* 0x080fe200020f0eff */
[----:B------:R-:W-:Y:S01]  /*5280*/  FADD R81, R81, -R36 ;  /* 0x8000002451517221 */ /* 0x000fe20000000000 */
[----:B------:R-:W-:Y:S01]  /*5290*/  PRMT R6, RZ, 0x7610, R6 ;  /* 0x00007610ff067816 */ /* 0x000fe20000000006 */
[----:B------:R-:W2:Y:S01]  /*52a0*/  @P1 LDG.E.U16 R8, desc[UR28][R116.64] ;  /* 0x0000001c74081981 */ /* 0x000ea2000c1e1500 */
[----:B------:R-:W-:Y:S01]  /*52b0*/  LEA.HI.X.SX32 R101, R93, R69, 0x1, P3 ;  /* 0x000000455d657211 */ /* 0x000fe200018f0eff */
[----:B------:R-:W-:-:S02]  /*52c0*/  IMAD R76, R227, 0x78, RZ ;  /* 0x00000078e34c7824 */ /* 0x000fc400078e02ff */
[----:B0-----:R-:W-:Y:S01]  /*52d0*/  FMUL R4, R78, 1.4426950216293334961 ;  /* 0x3fb8aa3b4e047820 */ /* 0x001fe20000400000 */
[C---:B------:R-:W-:Y:S01]  /*52e0*/  IMAD R73, R227.reuse, 0x2c, RZ ;  /* 0x0000002ce3497824 */ /* 0x040fe200078e02ff */
[----:B------:R-:W2:Y:S01]  /*52f0*/  @P1 LDG.E.U16 R30, desc[UR28][R108.64] ;  /* 0x0000001c6c1e1981 */ /* 0x000ea2000c1e1500 */
[-C--:B------:R-:W-:Y:S01]  /*5300*/  IADD3 R92, P6, PT, R92, R68.reuse, RZ ;  /* 0x000000445c5c7210 */ /* 0x080fe20007fde0ff */
[----:B------:R0:W-:Y:S01]  /*5310*/  MUFU.EX2 R63, R4 ;  /* 0x00000004003f7308 */ /* 0x0001e20000000800 */
[----:B------:R-:W-:Y:S01]  /*5320*/  IMAD R74, R227, 0x3c, RZ ;  /* 0x0000003ce34a7824 */ /* 0x000fe200078e02ff */
[----:B------:R-:W2:Y:S01]  /*5330*/  @P1 LDG.E.U16 R6, desc[UR28][R100.64] ;  /* 0x0000001c64061981 */ /* 0x000ea2000c1e1500 */
[----:B------:R-:W-:Y:S01]  /*5340*/  IADD3 R76, P3, PT, R76, R68, RZ ;  /* 0x000000444c4c7210 */ /* 0x000fe20007f7e0ff */
[--C-:B------:R-:W-:Y:S01]  /*5350*/  FADD R27, R27, -R36.reuse ;  /* 0x800000241b1b7221 */ /* 0x100fe20000000000 */
[----:B------:R-:W-:Y:S02]  /*5360*/  PRMT R7, RZ, 0x7610, R7 ;  /* 0x00007610ff077816 */ /* 0x000fe40000000007 */
[----:B------:R-:W-:Y:S01]  /*5370*/  PRMT R9, RZ, 0x7610, R9 ;  /* 0x00007610ff097816 */ /* 0x000fe20000000009 */
[----:B----4-:R-:W-:Y:S01]  /*5380*/  STS.U16 [R48+UR16+0xc80], R26 ;  /* 0x000c801a30007988 */ /* 0x010fe20008000410 */
[----:B0-----:R-:W-:Y:S01]  /*5390*/  FMUL R4, R81, 1.4426950216293334961 ;  /* 0x3fb8aa3b51047820 */ /* 0x001fe20000400000 */
[-C--:B------:R-:W-:Y:S01]  /*53a0*/  LEA.HI.X.SX32 R93, R73, R69.reuse, 0x1, P6 ;  /* 0x00000045495d7211 */ /* 0x080fe200030f0eff */
[--C-:B------:R-:W-:Y:S01]  /*53b0*/  FADD R80, R80, -R36.reuse ;  /* 0x8000002450507221 */ /* 0x100fe20000000000 */
[----:B------:R-:W-:Y:S01]  /*53c0*/  LEA.HI.X.SX32 R77, R74, R69, 0x1, P3 ;  /* 0x000000454a4d7211 */ /* 0x000fe200018f0eff */
[----:B------:R0:W-:Y:S01]  /*53d0*/  MUFU.EX2 R62, R4 ;  /* 0x00000004003e7308 */ /* 0x0001e20000000800 */
[----:B------:R-:W-:Y:S01]  /*53e0*/  PRMT R5, RZ, 0x7610, R5 ;  /* 0x00007610ff057816 */ /* 0x000fe20000000005 */
[----:B------:R-:W4:Y:S01]  /*53f0*/  @P1 LDG.E.U16 R7, desc[UR28][R92.64] ;  /* 0x0000001c5c071981 */ /* 0x000f22000c1e1500 */
[----:B------:R-:W-:Y:S01]  /*5400*/  FMUL R24, R27, 1.4426950216293334961 ;  /* 0x3fb8aa3b1b187820 */ /* 0x000fe20000400000 */
[--C-:B------:R-:W-:Y:S01]  /*5410*/  FADD R83, R83, -R36.reuse ;  /* 0x8000002453537221 */ /* 0x100fe20000000000 */
[--C-:B------:R-:W-:Y:S01]  /*5420*/  FADD R82, R82, -R36.reuse ;  /* 0x8000002452527221 */ /* 0x100fe20000000000 */
[----:B------:R-:W2:Y:S01]  /*5430*/  @P1 LDG.E.U16 R9, desc[UR28][R84.64] ;  /* 0x0000001c54091981 */ /* 0x000ea2000c1e1500 */
[--C-:B------:R-:W-:Y:S01]  /*5440*/  FADD R54, R88, -R36.reuse ;  /* 0x8000002458367221 */ /* 0x100fe20000000000 */
[----:B------:R-:W-:Y:S01]  /*5450*/  FADD R58, R98, -R36 ;  /* 0x80000024623a7221 */ /* 0x000fe20000000000 */
[----:B0-----:R-:W-:Y:S01]  /*5460*/  PRMT R4, RZ, 0x7610, R4 ;  /* 0x00007610ff047816 */ /* 0x001fe20000000004 */
[----:B------:R-:W2:Y:S01]  /*5470*/  @P1 LDG.E.U16 R5, desc[UR28][R130.64] ;  /* 0x0000001c82051981 */ /* 0x000ea2000c1e1500 */
[--C-:B------:R-:W-:Y:S01]  /*5480*/  FADD R40, R97, -R36.reuse ;  /* 0x8000002461287221 */ /* 0x100fe20000000000 */
[--C-:B------:R-:W-:Y:S01]  /*5490*/  FADD R57, R96, -R36.reuse ;  /* 0x8000002460397221 */ /* 0x100fe20000000000 */
[--C-:B------:R-:W-:Y:S01]  /*54a0*/  FADD R53, R95, -R36.reuse ;  /* 0x800000245f357221 */ /* 0x100fe20000000000 */
[----:B------:R-:W-:Y:S01]  /*54b0*/  STS.U16 [R48+UR16+0x1080], R25 ;  /* 0x0010801930007988 */ /* 0x000fe20008000410 */
[--C-:B------:R-:W-:Y:S01]  /*54c0*/  FADD R52, R94, -R36.reuse ;  /* 0x800000245e347221 */ /* 0x100fe20000000000 */
[--C-:B------:R-:W-:Y:S01]  /*54d0*/  FADD R91, R91, -R36.reuse ;  /* 0x800000245b5b7221 */ /* 0x100fe20000000000 */
[--C-:B------:R-:W-:Y:S01]  /*54e0*/  FADD R51, R90, -R36.reuse ;  /* 0x800000245a337221 */ /* 0x100fe20000000000 */
[----:B------:R-:W2:Y:S01]  /*54f0*/  @P1 LDG.E.U16 R4, desc[UR28][R76.64] ;  /* 0x0000001c4c041981 */ /* 0x000ea2000c1e1500 */
[--C-:B------:R-:W-:Y:S01]  /*5500*/  FADD R89, R89, -R36.reuse ;  /* 0x8000002459597221 */ /* 0x100fe20000000000 */
[--C-:B------:R-:W-:Y:S01]  /*5510*/  FADD R104, R104, -R36.reuse ;  /* 0x8000002468687221 */ /* 0x100fe20000000000 */
[--C-:B------:R-:W-:Y:S01]  /*5520*/  FADD R87, R87, -R36.reuse ;  /* 0x8000002457577221 */ /* 0x100fe20000000000 */
[----:B------:R0:W-:Y:S01]  /*5530*/  STS.U16 [R48+UR16+0x1480], R10 ;  /* 0x0014800a30007988 */ /* 0x0001e20008000410 */
[--C-:B------:R-:W-:Y:S01]  /*5540*/  FADD R111, R111, -R36.reuse ;  /* 0x800000246f6f7221 */ /* 0x100fe20000000000 */
[--C-:B------:R-:W-:Y:S01]  /*5550*/  FADD R86, R86, -R36.reuse ;  /* 0x8000002456567221 */ /* 0x100fe20000000000 */
[--C-:B------:R-:W-:Y:S01]  /*5560*/  FADD R114, R114, -R36.reuse ;  /* 0x8000002472727221 */ /* 0x100fe20000000000 */
[----:B------:R1:W-:Y:S01]  /*5570*/  STS.U16 [R48+UR16+0x1880], R11 ;  /* 0x0018800b30007988 */ /* 0x0003e20008000410 */
[--C-:B------:R-:W-:Y:S01]  /*5580*/  FADD R39, R39, -R36.reuse ;  /* 0x8000002427277221 */ /* 0x100fe20000000000 */
[--C-:B------:R-:W-:Y:S01]  /*5590*/  FADD R41, R41, -R36.reuse ;  /* 0x8000002429297221 */ /* 0x100fe20000000000 */
[--C-:B------:R-:W-:Y:S01]  /*55a0*/  FADD R42, R42, -R36.reuse ;  /* 0x800000242a2a7221 */ /* 0x100fe20000000000 */
[--C-:B------:R-:W-:Y:S01]  /*55b0*/  FADD R44, R44, -R36.reuse ;  /* 0x800000242c2c7221 */ /* 0x100fe20000000000 */
[--C-:B------:R-:W-:Y:S01]  /*55c0*/  FADD R47, R47, -R36.reuse ;  /* 0x800000242f2f7221 */ /* 0x100fe20000000000 */
[--C-:B0-----:R-:W-:Y:S01]  /*55d0*/  FADD R10, R99, -R36.reuse ;  /* 0x80000024630a7221 */ /* 0x101fe20000000000 */
[----:B------:R0:W-:Y:S01]  /*55e0*/  STS.U16 [R48+UR16+0x1c80], R12 ;  /* 0x001c800c30007988 */ /* 0x0001e20008000410 */
[--C-:B------:R-:W-:Y:S01]  /*55f0*/  FADD R46, R46, -R36.reuse ;  /* 0x800000242e2e7221 */ /* 0x100fe20000000000 */
[--C-:B------:R-:W-:Y:S01]  /*5600*/  FADD R50, R50, -R36.reuse ;  /* 0x8000002432327221 */ /* 0x100fe20000000000 */
[----:B-1----:R-:W-:Y:S01]  /*5610*/  LOP3.LUT R11, R2, 0x20, RZ, 0x3c, !PT ;  /* 0x00000020020b7812 */ /* 0x002fe200078e3cff */
[--C-:B------:R-:W-:Y:S01]  /*5620*/  FADD R49, R49, -R36.reuse ;  /* 0x8000002431317221 */ /* 0x100fe20000000000 */
[--C-:B------:R-:W-:Y:S01]  /*5630*/  FADD R56, R118, -R36.reuse ;  /* 0x8000002476387221 */ /* 0x100fe20000000000 */
[--C-:B------:R-:W-:Y:S01]  /*5640*/  FADD R55, R119, -R36.reuse ;  /* 0x8000002477377221 */ /* 0x100fe20000000000 */
[--C-:B------:R-:W-:Y:S01]  /*5650*/  FADD R61, R120, -R36.reuse ;  /* 0x80000024783d7221 */ /* 0x100fe20000000000 */
[----:B------:R-:W-:Y:S01]  /*5660*/  STS.U16 [R11+UR16+0x100], R16 ;  /* 0x000100100b007988 */ /* 0x000fe20008000410 */
[--C-:B------:R-:W-:Y:S01]  /*5670*/  FADD R60, R121, -R36.reuse ;  /* 0x80000024793c7221 */ /* 0x100fe20000000000 */
[----:B0-----:R-:W-:Y:S01]  /*5680*/  FMUL R48, R10, 1.4426950216293334961 ;  /* 0x3fb8aa3b0a307820 */ /* 0x001fe20000400000 */
[--C-:B------:R-:W-:Y:S01]  /*5690*/  FADD R10, R102, -R36.reuse ;  /* 0x80000024660a7221 */ /* 0x100fe20000000000 */
[----:B------:R-:W-:Y:S01]  /*56a0*/  STS.U16 [R11+UR16+0x500], R17 ;  /* 0x000500110b007988 */ /* 0x000fe20008000410 */
[--C-:B------:R-:W-:Y:S01]  /*56b0*/  FADD R59, R122, -R36.reuse ;  /* 0x800000247a3b7221 */ /* 0x100fe20000000000 */
[----:B------:R-:W0:Y:S02]  /*56c0*/  LDC R81, c[0x0][0x3d8] ;  /* 0x0000f600ff517b82 */ /* 0x000e240000000800 */
[----:B------:R1:W-:Y:S06]  /*56d0*/  STS.U16 [R11+UR16+0x900], R14 ;  /* 0x0009000e0b007988 */ /* 0x0003ec0008000410 */
[----:B------:R-:W0:Y:S01]  /*56e0*/  LDC R79, c[0x0][0x3d8] ;  /* 0x0000f600ff4f7b82 */ /* 0x000e220000000800 */
[----:B-1----:R-:W-:Y:S01]  /*56f0*/  FMUL R14, R10, 1.4426950216293334961 ;  /* 0x3fb8aa3b0a0e7820 */ /* 0x002fe20000400000 */
[----:B------:R-:W-:Y:S01]  /*5700*/  FADD R10, R103, -R36 ;  /* 0x80000024670a7221 */ /* 0x000fe20000000000 */
[----:B------:R1:W-:Y:S03]  /*5710*/  STS.U16 [R11+UR16+0xd00], R15 ;  /* 0x000d000f0b007988 */ /* 0x0003e60008000410 */
[----:B------:R-:W-:-:S04]  /*5720*/  FMUL R10, R10, 1.4426950216293334961 ;  /* 0x3fb8aa3b0a0a7820 */ /* 0x000fc80000400000 */
[----:B-1----:R1:W-:Y:S02]  /*5730*/  MUFU.EX2 R15, R10 ;  /* 0x0000000a000f7308 */ /* 0x0023e40000000800 */
[----:B-1----:R-:W-:-:S04]  /*5740*/  FADD R10, R105, -R36 ;  /* 0x80000024690a7221 */ /* 0x002fc80000000000 */
[----:B------:R-:W-:Y:S01]  /*5750*/  FMUL R25, R10, 1.4426950216293334961 ;  /* 0x3fb8aa3b0a197820 */ /* 0x000fe20000400000 */
[----:B------:R-:W-:-:S04]  /*5760*/  FADD R10, R106, -R36 ;  /* 0x800000246a0a7221 */ /* 0x000fc80000000000 */
[----:B------:R-:W-:-:S04]  /*5770*/  FMUL R10, R10, 1.4426950216293334961 ;  /* 0x3fb8aa3b0a0a7820 */ /* 0x000fc80000400000 */
[----:B------:R1:W-:Y:S01]  /*5780*/  MUFU.EX2 R27, R10 ;  /* 0x0000000a001b7308 */ /* 0x0003e20000000800 */
[----:B------:R-:W-:Y:S01]  /*5790*/  FMUL R80, R80, 1.4426950216293334961 ;  /* 0x3fb8aa3b50507820 */ /* 0x000fe20000400000 */
[----:B-1----:R-:W-:-:S04]  /*57a0*/  FADD R10, R107, -R36 ;  /* 0x800000246b0a7221 */ /* 0x002fc80000000000 */
[----:B------:R-:W-:Y:S01]  /*57b0*/  FMUL R28, R10, 1.4426950216293334961 ;  /* 0x3fb8aa3b0a1c7820 */ /* 0x000fe20000400000 */
[--C-:B------:R-:W-:Y:S01]  /*57c0*/  FADD R10, R110, -R36.reuse ;  /* 0x800000246e0a7221 */ /* 0x100fe20000000000 */
[----:B------:R-:W-:Y:S03]  /*57d0*/  STS.U16 [R11+UR16+0x1100], R13 ;  /* 0x0011000d0b007988 */ /* 0x000fe60008000410 */
[----:B------:R-:W-:Y:S01]  /*57e0*/  FMUL R10, R10, 1.4426950216293334961 ;  /* 0x3fb8aa3b0a0a7820 */ /* 0x000fe20000400000 */
[----:B------:R-:W-:Y:S01]  /*57f0*/  STS.U16 [R11+UR16+0x1500], R20 ;  /* 0x001500140b007988 */ /* 0x000fe20008000410 */
[----:B------:R-:W1:Y:S03]  /*5800*/  MUFU.EX2 R80, R80 ;  /* 0x0000005000507308 */ /* 0x000e660000000800 */
[----:B------:R-:W-:Y:S04]  /*5810*/  STS.U16 [R11+UR16+0x1900], R19 ;  /* 0x001900130b007988 */ /* 0x000fe80008000410 */
[----:B------:R0:W-:Y:S01]  /*5820*/  STS.U16 [R11+UR16+0x1d00], R18 ;  /* 0x001d00120b007988 */ /* 0x0001e20008000410 */
[----:B------:R-:W-:Y:S01]  /*5830*/  FMUL R83, R83, 1.4426950216293334961 ;  /* 0x3fb8aa3b53537820 */ /* 0x000fe20000400000 */
[----:B------:R-:W-:Y:S01]  /*5840*/  FMUL R82, R82, 1.4426950216293334961 ;  /* 0x3fb8aa3b52527820 */ /* 0x000fe20000400000 */
[----:B0-----:R0:W-:Y:S02]  /*5850*/  MUFU.EX2 R18, R10 ;  /* 0x0000000a00127308 */ /* 0x0011e40000000800 */
[----:B0-----:R-:W-:-:S04]  /*5860*/  FADD R10, R113, -R36 ;  /* 0x80000024710a7221 */ /* 0x001fc80000000000 */
[----:B------:R-:W-:Y:S02]  /*5870*/  FMUL R10, R10, 1.4426950216293334961 ;  /* 0x3fb8aa3b0a0a7820 */ /* 0x000fe40000400000 */
[----:B------:R-:W0:Y:S08]  /*5880*/  MUFU.EX2 R83, R83 ;  /* 0x0000005300537308 */ /* 0x000e300000000800 */
[----:B------:R0:W-:Y:S02]  /*5890*/  MUFU.EX2 R23, R10 ;  /* 0x0000000a00177308 */ /* 0x0001e40000000800 */
[----:B0-----:R-:W-:-:S06]  /*58a0*/  FADD R10, R71, R67 ;  /* 0x00000043470a7221 */ /* 0x001fcc0000000000 */
[----:B------:R-:W0:Y:S01]  /*58b0*/  MUFU.EX2 R82, R82 ;  /* 0x0000005200527308 */ /* 0x000e220000000800 */
[----:B------:R-:W-:-:S04]  /*58c0*/  FADD R10, R70, R10 ;  /* 0x0000000a460a7221 */ /* 0x000fc80000000000 */
[----:B-1----:R-:W-:-:S04]  /*58d0*/  FADD R10, R80, R10 ;  /* 0x0000000a500a7221 */ /* 0x002fc80000000000 */
[----:B------:R-:W-:Y:S01]  /*58e0*/  FADD R10, R66, R10 ;  /* 0x0000000a420a7221 */ /* 0x000fe20000000000 */
[----:B------:R-:W-:-:S03]  /*58f0*/  FMUL R54, R54, 1.4426950216293334961 ;  /* 0x3fb8aa3b36367820 */ /* 0x000fc60000400000 */
[----:B------:R-:W-:Y:S01]  /*5900*/  FADD R10, R83, R10 ;  /* 0x0000000a530a7221 */ /* 0x000fe20000000000 */
[----:B------:R-:W-:-:S03]  /*5910*/  FMUL R58, R58, 1.4426950216293334961 ;  /* 0x3fb8aa3b3a3a7820 */ /* 0x000fc60000400000 */
[----:B0-----:R-:W-:Y:S01]  /*5920*/  FADD R10, R82, R10 ;  /* 0x0000000a520a7221 */ /* 0x001fe20000000000 */
[----:B------:R-:W0:Y:S01]  /*5930*/  MUFU.EX2 R54, R54 ;  /* 0x0000003600367308 */ /* 0x000e220000000800 */
[----:B------:R-:W-:Y:S02]  /*5940*/  FMUL R40, R40, 1.4426950216293334961 ;  /* 0x3fb8aa3b28287820 */ /* 0x000fe40000400000 */
[----:B------:R-:W-:Y:S01]  /*5950*/  FADD R10, R64, R10 ;  /* 0x0000000a400a7221 */ /* 0x000fe20000000000 */
[----:B------:R-:W-:-:S03]  /*5960*/  FMUL R57, R57, 1.4426950216293334961 ;  /* 0x3fb8aa3b39397820 */ /* 0x000fc60000400000 */
[----:B------:R-:W-:Y:S01]  /*5970*/  FADD R10, R65, R10 ;  /* 0x0000000a410a7221 */ /* 0x000fe20000000000 */
[----:B------:R-:W1:Y:S01]  /*5980*/  MUFU.EX2 R58, R58 ;  /* 0x0000003a003a7308 */ /* 0x000e620000000800 */
[----:B------:R-:W-:Y:S02]  /*5990*/  FMUL R53, R53, 1.4426950216293334961 ;  /* 0x3fb8aa3b35357820 */ /* 0x000fe40000400000 */
[----:B------:R-:W-:-:S05]  /*59a0*/  FADD R10, R63, R10 ;  /* 0x0000000a3f0a7221 */ /* 0x000fca0000000000 */
[----:B------:R-:W1:Y:S01]  /*59b0*/  MUFU.EX2 R40, R40 ;  /* 0x0000002800287308 */ /* 0x000e620000000800 */
[----:B------:R-:W-:Y:S01]  /*59c0*/  FADD R10, R62, R10 ;  /* 0x0000000a3e0a7221 */ /* 0x000fe20000000000 */
[----:B------:R-:W-:-:S06]  /*59d0*/  FMUL R52, R52, 1.4426950216293334961 ;  /* 0x3fb8aa3b34347820 */ /* 0x000fcc0000400000 */
[----:B------:R-:W1:Y:S01]  /*59e0*/  MUFU.EX2 R57, R57 ;  /* 0x0000003900397308 */ /* 0x000e620000000800 */
[----:B0-----:R-:W-:Y:S01]  /*59f0*/  FADD R10, R54, R10 ;  /* 0x0000000a360a7221 */ /* 0x001fe20000000000 */
[----:B------:R-:W-:-:S06]  /*5a00*/  FMUL R12, R91, 1.4426950216293334961 ;  /* 0x3fb8aa3b5b0c7820 */ /* 0x000fcc0000400000 */
[----:B------:R-:W0:Y:S01]  /*5a10*/  MUFU.EX2 R53, R53 ;  /* 0x0000003500357308 */ /* 0x000e220000000800 */
[----:B-1----:R-:W-:Y:S01]  /*5a20*/  FADD R10, R58, R10 ;  /* 0x0000000a3a0a7221 */ /* 0x002fe20000000000 */
[----:B------:R-:W-:-:S06]  /*5a30*/  FMUL R51, R51, 1.4426950216293334961 ;  /* 0x3fb8aa3b33337820 */ /* 0x000fcc0000400000 */
[----:B------:R-:W1:Y:S01]  /*5a40*/  MUFU.EX2 R52, R52 ;  /* 0x0000003400347308 */ /* 0x000e620000000800 */
[----:B------:R-:W-:Y:S01]  /*5a50*/  FADD R10, R40, R10 ;  /* 0x0000000a280a7221 */ /* 0x000fe20000000000 */
[----:B------:R-:W-:-:S06]  /*5a60*/  FMUL R16, R89, 1.4426950216293334961 ;  /* 0x3fb8aa3b59107820 */ /* 0x000fcc0000400000 */
[----:B------:R-:W1:Y:S01]  /*5a70*/  MUFU.EX2 R12, R12 ;  /* 0x0000000c000c7308 */ /* 0x000e620000000800 */
[----:B------:R-:W-:-:S07]  /*5a80*/  FADD R10, R57, R10 ;  /* 0x0000000a390a7221 */ /* 0x000fce0000000000 */
[----:B------:R-:W1:Y:S01]  /*5a90*/  MUFU.EX2 R51, R51 ;  /* 0x0000003300337308 */ /* 0x000e620000000800 */
[----:B0-----:R-:W-:-:S07]  /*5aa0*/  FADD R10, R53, R10 ;  /* 0x0000000a350a7221 */ /* 0x001fce0000000000 */
[----:B------:R-:W0:Y:S01]  /*5ab0*/  MUFU.EX2 R16, R16 ;  /* 0x0000001000107308 */ /* 0x000e220000000800 */
[----:B-1----:R-:W-:-:S07]  /*5ac0*/  FADD R10, R52, R10 ;  /* 0x0000000a340a7221 */ /* 0x002fce0000000000 */
[----:B------:R-:W1:Y:S01]  /*5ad0*/  MUFU.EX2 R48, R48 ;  /* 0x0000003000307308 */ /* 0x000e620000000800 */
[----:B------:R-:W-:-:S07]  /*5ae0*/  FADD R10, R12, R10 ;  /* 0x0000000a0c0a7221 */ /* 0x000fce0000000000 */
[----:B------:R-:W3:Y:S01]  /*5af0*/  MUFU.EX2 R14, R14 ;  /* 0x0000000e000e7308 */ /* 0x000ee20000000800 */
[----:B------:R-:W-:-:S04]  /*5b00*/  FADD R10, R51, R10 ;  /* 0x0000000a330a7221 */ /* 0x000fc80000000000 */
[----:B0-----:R-:W-:-:S03]  /*5b10*/  FADD R10, R16, R10 ;  /* 0x0000000a100a7221 */ /* 0x001fc60000000000 */
[----:B------:R-:W0:Y:S01]  /*5b20*/  MUFU.EX2 R24, R24 ;  /* 0x0000001800187308 */ /* 0x000e220000000800 */
[----:B-1----:R-:W-:Y:S01]  /*5b30*/  FADD R10, R48, R10 ;  /* 0x0000000a300a7221 */ /* 0x002fe20000000000 */
[----:B------:R-:W-:-:S06]  /*5b40*/  FMUL R17, R104, 1.4426950216293334961 ;  /* 0x3fb8aa3b68117820 */ /* 0x000fcc0000400000 */
[----:B------:R-:W1:Y:S01]  /*5b50*/  MUFU.EX2 R25, R25 ;  /* 0x0000001900197308 */ /* 0x000e620000000800 */
[----:B---3--:R-:W-:-:S04]  /*5b60*/  FADD R10, R14, R10 ;  /* 0x0000000a0e0a7221 */ /* 0x008fc80000000000 */
[----:B------:R-:W-:-:S03]  /*5b70*/  FADD R10, R15, R10 ;  /* 0x0000000a0f0a7221 */ /* 0x000fc60000000000 */
[----:B------:R-:W3:Y:S01]  /*5b80*/  MUFU.EX2 R17, R17 ;  /* 0x0000001100117308 */ /* 0x000ee20000000800 */
[----:B0-----:R-:W-:Y:S01]  /*5b90*/  FADD R10, R24, R10 ;  /* 0x0000000a180a7221 */ /* 0x001fe20000000000 */
[----:B------:R-:W-:-:S06]  /*5ba0*/  FMUL R26, R87, 1.4426950216293334961 ;  /* 0x3fb8aa3b571a7820 */ /* 0x000fcc0000400000 */
[----:B------:R-:W0:Y:S01]  /*5bb0*/  MUFU.EX2 R28, R28 ;  /* 0x0000001c001c7308 */ /* 0x000e220000000800 */
[----:B-1----:R-:W-:Y:S01]  /*5bc0*/  FADD R10, R25, R10 ;  /* 0x0000000a190a7221 */ /* 0x002fe20000000000 */
[----:B------:R-:W-:Y:S01]  /*5bd0*/  FMUL R19, R111, 1.4426950216293334961 ;  /* 0x3fb8aa3b6f137820 */ /* 0x000fe20000400000 */
[----:B------:R-:W-:Y:S02]  /*5be0*/  LOP3.LUT R11, R2, 0x30, RZ, 0x3c, !PT ;  /* 0x00000030020b7812 */ /* 0x000fe400078e3cff */
[----:B------:R-:W-:-:S03]  /*5bf0*/  FADD R10, R27, R10 ;  /* 0x0000000a1b0a7221 */ /* 0x000fc60000000000 */
[----:B------:R-:W1:Y:S01]  /*5c00*/  MUFU.EX2 R26, R26 ;  /* 0x0000001a001a7308 */ /* 0x000e620000000800 */
[----:B------:R-:W-:Y:S01]  /*5c10*/  STS.U16 [R11+UR16+0x180], R21 ;  /* 0x000180150b007988 */ /* 0x000fe20008000410 */
[----:B---3--:R-:W-:Y:S01]  /*5c20*/  FADD R10, R17, R10 ;  /* 0x0000000a110a7221 */ /* 0x008fe20000000000 */
[----:B------:R-:W-:Y:S02]  /*5c30*/  FMUL R20, R86, 1.4426950216293334961 ;  /* 0x3fb8aa3b56147820 */ /* 0x000fe40000400000 */
[----:B------:R3:W-:Y:S03]  /*5c40*/  STS.U16 [R11+UR16+0x580], R22 ;  /* 0x000580160b007988 */ /* 0x0007e60008000410 */
[----:B------:R-:W1:Y:S01]  /*5c50*/  MUFU.EX2 R19, R19 ;  /* 0x0000001300137308 */ /* 0x000e620000000800 */
[----:B0-----:R-:W-:Y:S01]  /*5c60*/  FADD R10, R28, R10 ;  /* 0x0000000a1c0a7221 */ /* 0x001fe20000000000 */
[----:B---3--:R-:W-:-:S06]  /*5c70*/  FADD R22, R112, -R36 ;  /* 0x8000002470167221 */ /* 0x008fcc0000000000 */
[----:B------:R-:W0:Y:S01]  /*5c80*/  MUFU.EX2 R20, R20 ;  /* 0x0000001400147308 */ /* 0x000e220000000800 */
[----:B------:R-:W-:Y:S01]  /*5c90*/  FMUL R22, R22, 1.4426950216293334961 ;  /* 0x3fb8aa3b16167820 */ /* 0x000fe20000400000 */
[----:B------:R3:W-:Y:S01]  /*5ca0*/  STS.U16 [R11+UR16+0x980], R32 ;  /* 0x000980200b007988 */ /* 0x0007e20008000410 */
[----:B------:R-:W-:Y:S01]  /*5cb0*/  FADD R10, R18, R10 ;  /* 0x0000000a120a7221 */ /* 0x000fe20000000000 */
[----:B------:R-:W-:Y:S02]  /*5cc0*/  FMUL R21, R39, 1.4426950216293334961 ;  /* 0x3fb8aa3b27157820 */ /* 0x000fe40000400000 */
[----:B------:R-:W-:Y:S02]  /*5cd0*/  STS.U16 [R11+UR16+0xd80], R33 ;  /* 0x000d80210b007988 */ /* 0x000fe40008000410 */
[----:B------:R-:W0:Y:S01]  /*5ce0*/  MUFU.EX2 R22, R22 ;  /* 0x0000001600167308 */ /* 0x000e220000000800 */
[----:B-1----:R-:W-:Y:S01]  /*5cf0*/  FADD R10, R26, R10 ;  /* 0x0000000a1a0a7221 */ /* 0x002fe20000000000 */
[----:B---3--:R-:W-:Y:S01]  /*5d00*/  FMUL R32, R114, 1.4426950216293334961 ;  /* 0x3fb8aa3b72207820 */ /* 0x008fe20000400000 */
[----:B------:R-:W-:Y:S02]  /*5d10*/  STS.U16 [R11+UR16+0x1180], R34 ;  /* 0x001180220b007988 */ /* 0x000fe40008000410 */
[----:B------:R-:W-:-:S02]  /*5d20*/  FADD R10, R19, R10 ;  /* 0x0000000a130a7221 */ /* 0x000fc40000000000 */
[----:B------:R-:W-:Y:S01]  /*5d30*/  STS.U16 [R11+UR16+0x1580], R35 ;  /* 0x001580230b007988 */ /* 0x000fe20008000410 */
[----:B------:R-:W1:Y:S01]  /*5d40*/  MUFU.EX2 R32, R32 ;  /* 0x0000002000207308 */ /* 0x000e620000000800 */
[----:B------:R-:W-:Y:S02]  /*5d50*/  FMUL R39, R41, 1.4426950216293334961 ;  /* 0x3fb8aa3b29277820 */ /* 0x000fe40000400000 */
[----:B------:R-:W-:Y:S04]  /*5d60*/  STS.U16 [R11+UR16+0x1980], R38 ;  /* 0x001980260b007988 */ /* 0x000fe80008000410 */
[----:B------:R3:W-:Y:S01]  /*5d70*/  STS.U16 [R11+UR16+0x1d80], R37 ;  /* 0x001d80250b007988 */ /* 0x0007e20008000410 */
[----:B------:R-:W0:Y:S01]  /*5d80*/  MUFU.EX2 R21, R21 ;  /* 0x0000001500157308 */ /* 0x000e220000000800 */
[----:B------:R-:W-:Y:S01]  /*5d90*/  FADD R10, R23, R10 ;  /* 0x0000000a170a7221 */ /* 0x000fe20000000000 */
[----:B---3--:R-:W-:-:S06]  /*5da0*/  FADD R37, R115, -R36 ;  /* 0x8000002473257221 */ /* 0x008fcc0000000000 */
[----:B------:R-:W3:Y:S01]  /*5db0*/  MUFU.EX2 R39, R39 ;  /* 0x0000002700277308 */ /* 0x000ee20000000800 */
[----:B------:R-:W-:Y:S01]  /*5dc0*/  FMUL R37, R37, 1.4426950216293334961 ;  /* 0x3fb8aa3b25257820 */ /* 0x000fe20000400000 */
[----:B0-----:R-:W-:Y:S01]  /*5dd0*/  FADD R10, R20, R10 ;  /* 0x0000000a140a7221 */ /* 0x001fe20000000000 */
[----:B------:R-:W-:Y:S01]  /*5de0*/  FMUL R42, R42, 1.4426950216293334961 ;  /* 0x3fb8aa3b2a2a7820 */ /* 0x000fe20000400000 */
[----:B------:R-:W-:Y:S02]  /*5df0*/  FADD R41, R43, -R36 ;  /* 0x800000242b297221 */ /* 0x000fe40000000000 */
[----:B------:R-:W-:Y:S02]  /*5e00*/  FADD R10, R22, R10 ;  /* 0x0000000a160a7221 */ /* 0x000fe40000000000 */
[----:B------:R-:W0:Y:S01]  /*5e10*/  MUFU.EX2 R37, R37 ;  /* 0x0000002500257308 */ /* 0x000e220000000800 */
[----:B------:R-:W-:Y:S01]  /*5e20*/  FMUL R41, R41, 1.4426950216293334961 ;  /* 0x3fb8aa3b29297820 */ /* 0x000fe20000400000 */
[----:B------:R-:W-:Y:S01]  /*5e30*/  FMUL R44, R44, 1.4426950216293334961 ;  /* 0x3fb8aa3b2c2c7820 */ /* 0x000fe20000400000 */
[----:B-1----:R-:W-:Y:S01]  /*5e40*/  FADD R10, R32, R10 ;  /* 0x0000000a200a7221 */ /* 0x002fe20000000000 */
[----:B------:R-:W-:-:S04]  /*5e50*/  FADD R43, R45, -R36 ;  /* 0x800000242d2b7221 */ /* 0x000fc80000000000 */
[----:B------:R-:W1:Y:S01]  /*5e60*/  MUFU.EX2 R42, R42 ;  /* 0x0000002a002a7308 */ /* 0x000e620000000800 */
[----:B------:R-:W-:Y:S01]  /*5e70*/  FADD R10, R21, R10 ;  /* 0x0000000a150a7221 */ /* 0x000fe20000000000 */
[----:B------:R-:W-:-:S06]  /*5e80*/  FMUL R43, R43, 1.4426950216293334961 ;  /* 0x3fb8aa3b2b2b7820 */ /* 0x000fcc0000400000 */
[----:B------:R-:W1:Y:S01]  /*5e90*/  MUFU.EX2 R41, R41 ;  /* 0x0000002900297308 */ /* 0x000e620000000800 */
[----:B---3--:R-:W-:Y:S01]  /*5ea0*/  FADD R10, R39, R10 ;  /* 0x0000000a270a7221 */ /* 0x008fe20000000000 */
[----:B------:R-:W-:-:S06]  /*5eb0*/  FMUL R47, R47, 1.4426950216293334961 ;  /* 0x3fb8aa3b2f2f7820 */ /* 0x000fcc0000400000 */
[----:B------:R-:W3:Y:S01]  /*5ec0*/  MUFU.EX2 R44, R44 ;  /* 0x0000002c002c7308 */ /* 0x000ee20000000800 */
[----:B0-----:R-:W-:Y:S01]  /*5ed0*/  FADD R10, R37, R10 ;  /* 0x0000000a250a7221 */ /* 0x001fe20000000000 */
[----:B------:R-:W-:Y:S01]  /*5ee0*/  FMUL R46, R46, 1.4426950216293334961 ;  /* 0x3fb8aa3b2e2e7820 */ /* 0x000fe20000400000 */
[----:B------:R-:W-:-:S05]  /*5ef0*/  LOP3.LUT R13, R2, 0x40, RZ, 0x3c, !PT ;  /* 0x00000040020d7812 */ /* 0x000fca00078e3cff */
[----:B------:R-:W0:Y:S01]  /*5f00*/  MUFU.EX2 R43, R43 ;  /* 0x0000002b002b7308 */ /* 0x000e220000000800 */
[----:B-1----:R-:W-:Y:S01]  /*5f10*/  FADD R10, R42, R10 ;  /* 0x0000000a2a0a7221 */ /* 0x002fe20000000000 */
[----:B------:R-:W-:-:S06]  /*5f20*/  FMUL R50, R50, 1.4426950216293334961 ;  /* 0x3fb8aa3b32327820 */ /* 0x000fcc0000400000 */
[----:B------:R-:W1:Y:S01]  /*5f30*/  MUFU.EX2 R47, R47 ;  /* 0x0000002f002f7308 */ /* 0x000e620000000800 */
[----:B------:R-:W-:Y:S01]  /*5f40*/  FADD R10, R41, R10 ;  /* 0x0000000a290a7221 */ /* 0x000fe20000000000 */
[----:B------:R-:W-:Y:S01]  /*5f50*/  FMUL R49, R49, 1.4426950216293334961 ;  /* 0x3fb8aa3b31317820 */ /* 0x000fe20000400000 */
[----:B--2---:R-:W-:Y:S05]  /*5f60*/  STS.U16 [R13+UR16+0x200], R31 ;  /* 0x0002001f0d007988 */ /* 0x004fea0008000410 */
[----:B------:R-:W2:Y:S01]  /*5f70*/  MUFU.EX2 R46, R46 ;  /* 0x0000002e002e7308 */ /* 0x000ea20000000800 */
[----:B------:R-:W-:Y:S01]  /*5f80*/  STS.U16 [R13+UR16+0x600], R29 ;  /* 0x0006001d0d007988 */ /* 0x000fe20008000410 */
[----:B------:R-:W-:-:S03]  /*5f90*/  FMUL R56, R56, 1.4426950216293334961 ;  /* 0x3fb8aa3b38387820 */ /* 0x000fc60000400000 */
[----:B------:R3:W-:Y:S03]  /*5fa0*/  STS.U16 [R13+UR16+0xa00], R8 ;  /* 0x000a00080d007988 */ /* 0x0007e60008000410 */
[----:B------:R-:W0:Y:S01]  /*5fb0*/  MUFU.EX2 R50, R50 ;  /* 0x0000003200327308 */ /* 0x000e220000000800 */
[----:B------:R-:W-:Y:S01]  /*5fc0*/  STS.U16 [R13+UR16+0xe00], R30 ;  /* 0x000e001e0d007988 */ /* 0x000fe20008000410 */
[----:B------:R-:W-:Y:S01]  /*5fd0*/  FMUL R55, R55, 1.4426950216293334961 ;  /* 0x3fb8aa3b37377820 */ /* 0x000fe20000400000 */
[----:B---3--:R-:W-:-:S05]  /*5fe0*/  FADD R8, R44, R10 ;  /* 0x0000000a2c087221 */ /* 0x008fca0000000000 */
[----:B------:R-:W3:Y:S01]  /*5ff0*/  MUFU.EX2 R49, R49 ;  /* 0x0000003100317308 */ /* 0x000ee20000000800 */
[----:B------:R0:W-:Y:S01]  /*6000*/  STS.U16 [R13+UR16+0x1200], R6 ;  /* 0x001200060d007988 */ /* 0x0001e20008000410 */
[----:B------:R-:W-:Y:S01]  /*6010*/  FMUL R61, R61, 1.4426950216293334961 ;  /* 0x3fb8aa3b3d3d7820 */ /* 0x000fe20000400000 */
[----:B------:R-:W-:Y:S01]  /*6020*/  FADD R35, R150, -R36 ;  /* 0x8000002496237221 */ /* 0x000fe20000000000 */
[----:B------:R-:W-:-:S04]  /*6030*/  LOP3.LUT R150, R2, 0x50, RZ, 0x3c, !PT ;  /* 0x0000005002967812 */ /* 0x000fc800078e3cff */
[----:B------:R-:W3:Y:S01]  /*6040*/  MUFU.EX2 R56, R56 ;  /* 0x0000003800387308 */ /* 0x000ee20000000800 */
[----:B0-----:R-:W-:-:S04]  /*6050*/  FADD R6, R43, R8 ;  /* 0x000000082b067221 */ /* 0x001fc80000000000 */
[----:B-1----:R-:W-:-:S03]  /*6060*/  FADD R6, R47, R6 ;  /* 0x000000062f067221 */ /* 0x002fc60000000000 */
[----:B------:R-:W0:Y:S01]  /*6070*/  MUFU.EX2 R55, R55 ;  /* 0x0000003700377308 */ /* 0x000e220000000800 */
[----:B----4-:R1:W-:Y:S01]  /*6080*/  STS.U16 [R13+UR16+0x1600], R7 ;  /* 0x001600070d007988 */ /* 0x0103e20008000410 */
[----:B------:R-:W-:Y:S01]  /*6090*/  FMUL R60, R60, 1.4426950216293334961 ;  /* 0x3fb8aa3b3c3c7820 */ /* 0x000fe20000400000 */
[----:B--2---:R-:W-:Y:S02]  /*60a0*/  FADD R6, R46, R6 ;  /* 0x000000062e067221 */ /* 0x004fe40000000000 */
[----:B------:R-:W-:Y:S01]  /*60b0*/  STS.U16 [R13+UR16+0x1a00], R9 ;  /* 0x001a00090d007988 */ /* 0x000fe20008000410 */
[----:B------:R-:W-:Y:S02]  /*60c0*/  FMUL R59, R59, 1.4426950216293334961 ;  /* 0x3fb8aa3b3b3b7820 */ /* 0x000fe40000400000 */
[----:B------:R-:W2:Y:S01]  /*60d0*/  MUFU.EX2 R61, R61 ;  /* 0x0000003d003d7308 */ /* 0x000ea20000000800 */
[----:B------:R-:W-:Y:S01]  /*60e0*/  STS.U16 [R13+UR16+0x1e00], R4 ;  /* 0x001e00040d007988 */ /* 0x000fe20008000410 */
[----:B------:R-:W-:-:S03]  /*60f0*/  FADD R11, R123, -R36 ;  /* 0x800000247b0b7221 */ /* 0x000fc60000000000 */
[----:B------:R4:W-:Y:S01]  /*6100*/  STS.U16 [R150+UR16+0x280], R5 ;  /* 0x0002800596007988 */ /* 0x0009e20008000410 */
[----:B-1----:R-:W-:Y:S02]  /*6110*/  LOP3.LUT R7, R2, 0x50, RZ, 0x3c, !PT ;  /* 0x0000005002077812 */ /* 0x002fe400078e3cff */
[----:B------:R-:W1:Y:S01]  /*6120*/  MUFU.EX2 R60, R60 ;  /* 0x0000003c003c7308 */ /* 0x000e620000000800 */
[----:B------:R-:W-:Y:S01]  /*6130*/  FMUL R29, R11, 1.4426950216293334961 ;  /* 0x3fb8aa3b0b1d7820 */ /* 0x000fe20000400000 */
[----:B------:R-:W-:Y:S01]  /*6140*/  FADD R45, R126, -R36 ;  /* 0x800000247e2d7221 */ /* 0x000fe20000000000 */
[----:B----4-:R-:W-:-:S05]  /*6150*/  FADD R5, R50, R6 ;  /* 0x0000000632057221 */ /* 0x010fca0000000000 */
[----:B------:R-:W4:Y:S01]  /*6160*/  MUFU.EX2 R59, R59 ;  /* 0x0000003b003b7308 */ /* 0x000f220000000800 */
[----:B---3--:R-:W-:Y:S01]  /*6170*/  FADD R7, R49, R5 ;  /* 0x0000000531077221 */ /* 0x008fe20000000000 */
[----:B------:R-:W-:Y:S01]  /*6180*/  FMUL R45, R45, 1.4426950216293334961 ;  /* 0x3fb8aa3b2d2d7820 */ /* 0x000fe20000400000 */
[----:B------:R-:W-:Y:S02]  /*6190*/  FADD R30, R127, -R36 ;  /* 0x800000247f1e7221 */ /* 0x000fe40000000000 */
[----:B------:R-:W-:-:S03]  /*61a0*/  FADD R8, R56, R7 ;  /* 0x0000000738087221 */ /* 0x000fc60000000000 */
[----:B------:R-:W3:Y:S01]  /*61b0*/  MUFU.EX2 R29, R29 ;  /* 0x0000001d001d7308 */ /* 0x000ee20000000800 */
[----:B------:R-:W-:Y:S01]  /*61c0*/  FMUL R30, R30, 1.4426950216293334961 ;  /* 0x3fb8aa3b1e1e7820 */ /* 0x000fe20000400000 */
[----:B0-----:R-:W-:Y:S01]  /*61d0*/  FADD R10, R55, R8 ;  /* 0x00000008370a7221 */ /* 0x001fe20000000000 */
[----:B------:R-:W-:Y:S01]  /*61e0*/  FMUL R35, R35, 1.4426950216293334961 ;  /* 0x3fb8aa3b23237820 */ /* 0x000fe20000400000 */
[----:B------:R-:W-:Y:S02]  /*61f0*/  FADD R31, R128, -R36 ;  /* 0x80000024801f7221 */ /* 0x000fe40000000000 */
[----:B--2---:R-:W-:Y:S02]  /*6200*/  FADD R11, R61, R10 ;  /* 0x0000000a3d0b7221 */ /* 0x004fe40000000000 */
[----:B------:R-:W0:Y:S01]  /*6210*/  MUFU.EX2 R45, R45 ;  /* 0x0000002d002d7308 */ /* 0x000e220000000800 */
[----:B------:R-:W-:Y:S01]  /*6220*/  FADD R13, R129, -R36 ;  /* 0x80000024810d7221 */ /* 0x000fe20000000000 */
[----:B------:R-:W-:Y:S01]  /*6230*/  FMUL R31, R31, 1.4426950216293334961 ;  /* 0x3fb8aa3b1f1f7820 */ /* 0x000fe20000400000 */
[----:B-1----:R-:W-:Y:S01]  /*6240*/  FADD R33, R60, R11 ;  /* 0x0000000b3c217221 */ /* 0x002fe20000000000 */
[----:B------:R-:W-:-:S02]  /*6250*/  IMAD R81, R81, 0x6, RZ ;  /* 0x0000000651517824 */ /* 0x000fc400078e02ff */
[----:B------:R-:W-:Y:S02]  /*6260*/  FMUL R13, R13, 1.4426950216293334961 ;  /* 0x3fb8aa3b0d0d7820 */ /* 0x000fe40000400000 */
[----:B------:R-:W1:Y:S01]  /*6270*/  MUFU.EX2 R30, R30 ;  /* 0x0000001e001e7308 */ /* 0x000e620000000800 */
[----:B----4-:R-:W-:Y:S01]  /*6280*/  FADD R33, R59, R33 ;  /* 0x000000213b217221 */ /* 0x010fe20000000000 */
[----:B------:R-:W-:Y:S01]  /*6290*/  IADD3 R128, P6, PT, R242, R68, RZ ;  /* 0x00000044f2807210 */ /* 0x000fe20007fde0ff */
[----:B------:R-:W-:Y:S01]  /*62a0*/  IMAD R79, R79, 0x2a, RZ ;  /* 0x0000002a4f4f7824 */ /* 0x000fe200078e02ff */
[----:B------:R-:W-:Y:S01]  /*62b0*/  F2FP.F16.F32.PACK_AB R10, R40, R58 ;  /* 0x0000003a280a723e */ /* 0x000fe200000000ff */
[----:B------:R-:W-:-:S03]  /*62c0*/  FADD R34, R226, -R36 ;  /* 0x80000024e2227221 */ /* 0x000fc60000000000 */
[----:B------:R-:W2:Y:S01]  /*62d0*/  MUFU.EX2 R35, R35 ;  /* 0x0000002300237308 */ /* 0x000ea20000000800 */
[----:B------:R-:W-:Y:S01]  /*62e0*/  LEA.HI.X.SX32 R129, R81, R69, 0x1, P6 ;  /* 0x0000004551817211 */ /* 0x000fe200030f0eff */
[----:B------:R-:W-:Y:S01]  /*62f0*/  FMUL R34, R34, 1.4426950216293334961 ;  /* 0x3fb8aa3b22227820 */ /* 0x000fe20000400000 */
[----:B------:R-:W-:Y:S02]  /*6300*/  IADD3 R114, P6, PT, R79, R68, RZ ;  /* 0x000000444f727210 */ /* 0x000fe40007fde0ff */
[----:B------:R-:W4:Y:S03]  /*6310*/  LDC R79, c[0x0][0x3d8] ;  /* 0x0000f600ff4f7b82 */ /* 0x000f260000000800 */
[----:B------:R0:W-:Y:S01]  /*6320*/  MUFU.EX2 R40, R13 ;  /* 0x0000000d00287308 */ /* 0x0001e20000000800 */
[----:B------:R-:W-:-:S07]  /*6330*/  F2FP.F16.F32.PACK_AB R15, R24, R15 ;  /* 0x0000000f180f723e */ /* 0x000fce00000000ff */
[----:B------:R-:W2:Y:S01]  /*6340*/  MUFU.EX2 R31, R31 ;  /* 0x0000001f001f7308 */ /* 0x000ea20000000800 */
[----:B0-----:R-:W-:Y:S01]  /*6350*/  F2FP.F16.F32.PACK_AB R13, R16, R51 ;  /* 0x00000033100d723e */ /* 0x001fe200000000ff */
[----:B---3--:R-:W-:-:S04]  /*6360*/  FADD R16, R29, R33 ;  /* 0x000000211d107221 */ /* 0x008fc80000000000 */
[----:B------:R-:W-:Y:S02]  /*6370*/  FADD R24, R45, R16 ;  /* 0x000000102d187221 */ /* 0x000fe40000000000 */
[----:B------:R-:W0:Y:S02]  /*6380*/  MUFU.EX2 R34, R34 ;  /* 0x0000002200227308 */ /* 0x000e240000000800 */
[----:B-1----:R-:W-:-:S04]  /*6390*/  FADD R24, R30, R24 ;  /* 0x000000181e187221 */ /* 0x002fc80000000000 */
[----:B--2---:R-:W-:Y:S01]  /*63a0*/  FADD R24, R35, R24 ;  /* 0x0000001823187221 */ /* 0x004fe20000000000 */
[----:B------:R-:W-:-:S03]  /*63b0*/  F2FP.F16.F32.PACK_AB R20, R22, R20 ;  /* 0x000000141614723e */ /* 0x000fc600000000ff */
[----:B------:R-:W-:Y:S01]  /*63c0*/  FADD R24, R31, R24 ;  /* 0x000000181f187221 */ /* 0x000fe20000000000 */
[----:B------:R-:W-:-:S03]  /*63d0*/  F2FP.F16.F32.PACK_AB R22, R37, R39 ;  /* 0x000000272516723e */ /* 0x000fc600000000ff */
[----:B------:R-:W-:Y:S01]  /*63e0*/  FADD R37, R40, R24 ;  /* 0x0000001828257221 */ /* 0x000fe20000000000 */
[----:B------:R-:W-:Y:S02]  /*63f0*/  F2FP.F16.F32.PACK_AB R21, R21, R32 ;  /* 0x000000201515723e */ /* 0x000fe400000000ff */
[C---:B0-----:R-:W-:Y:S01]  /*6400*/  F2FP.F16.F32.PACK_AB R32, R34.reuse, R40 ;  /* 0x000000282220723e */ /* 0x041fe200000000ff */
[----:B------:R-:W-:Y:S01]  /*6410*/  FADD R37, R34, R37 ;  /* 0x0000002522257221 */ /* 0x000fe20000000000 */
[----:B------:R-:W-:Y:S01]  /*6420*/  IMAD R34, R227, 0xe, RZ ;  /* 0x0000000ee3227824 */ /* 0x000fe200078e02ff */
[----:B------:R-:W-:Y:S01]  /*6430*/  IADD3 R120, P3, PT, R72, R68, RZ ;  /* 0x0000004448787210 */ /* 0x000fe20007f7e0ff */
[----:B----4-:R-:W-:Y:S02]  /*6440*/  IMAD R79, R79, 0x3a, RZ ;  /* 0x0000003a4f4f7824 */ /* 0x010fe400078e02ff */
[----:B------:R-:W-:Y:S01]  /*6450*/  FADD R38, R156, -R36 ;  /* 0x800000249c267221 */ /* 0x000fe20000000000 */
[----:B------:R-:W-:-:S02]  /*6460*/  LEA.HI.X.SX32 R121, R34, R69, 0x1, P3 ;  /* 0x0000004522797211 */ /* 0x000fc400018f0eff */
[----:B------:R-:W-:Y:S01]  /*6470*/  IADD3 R106, P3, PT, R79, R68, RZ ;  /* 0x000000444f6a7210 */ /* 0x000fe20007f7e0ff */
[----:B------:R-:W-:Y:S01]  /*6480*/  FMUL R33, R38, 1.4426950216293334961 ;  /* 0x3fb8aa3b26217820 */ /* 0x000fe20000400000 */
[----:B------:R-:W0:Y:S01]  /*6490*/  LDC R79, c[0x0][0x3d8] ;  /* 0x0000f600ff4f7b82 */ /* 0x000e220000000800 */
[----:B------:R-:W-:-:S04]  /*64a0*/  FADD R38, R157, -R36 ;  /* 0x800000249d267221 */ /* 0x000fc80000000000 */
[----:B------:R-:W-:Y:S01]  /*64b0*/  FMUL R38, R38, 1.4426950216293334961 ;  /* 0x3fb8aa3b26267820 */ /* 0x000fe20000400000 */
[----:B------:R-:W1:Y:S01]  /*64c0*/  MUFU.EX2 R33, R33 ;  /* 0x0000002100217308 */ /* 0x000e620000000800 */
[----:B------:R-:W-:Y:S02]  /*64d0*/  F2FP.F16.F32.PACK_AB R19, R23, R19 ;  /* 0x000000131713723e */ /* 0x000fe400000000ff */
[----:B------:R-:W-:Y:S01]  /*64e0*/  F2FP.F16.F32.PACK_AB R23, R41, R42 ;  /* 0x0000002a2917723e */ /* 0x000fe200000000ff */
[----:B------:R-:W-:-:S04]  /*64f0*/  IMAD R42, R227, 0x15, RZ ;  /* 0x00000015e32a7824 */ /* 0x000fc800078e02ff */
[----:B------:R-:W2:Y:S01]  /*6500*/  MUFU.EX2 R38, R38 ;  /* 0x0000002600267308 */ /* 0x000ea20000000800 */
[----:B------:R-:W-:Y:S01]  /*6510*/  F2FP.F16.F32.PACK_AB R31, R31, R35 ;  /* 0x000000231f1f723e */ /* 0x000fe200000000ff */
[C---:B------:R-:W-:Y:S01]  /*6520*/  IMAD R40, R227.reuse, 0xd, RZ ;  /* 0x0000000de3287824 */ /* 0x040fe200078e02ff */
[----:B------:R-:W-:Y:S01]  /*6530*/  LEA.HI.X.SX32 R115, R42, R69, 0x1, P6 ;  /* 0x000000452a737211 */ /* 0x000fe200030f0eff */
[----:B------:R-:W-:Y:S01]  /*6540*/  IMAD R35, R227, 0x1e, RZ ;  /* 0x0000001ee3237824 */ /* 0x000fe200078e02ff */
[-C--:B------:R-:W-:Y:S01]  /*6550*/  IADD3 R122, P4, PT, R243, R68.reuse, RZ ;  /* 0x00000044f37a7210 */ /* 0x080fe20007f9e0ff */
[C---:B------:R-:W-:Y:S01]  /*6560*/  IMAD R94, R227.reuse, 0x4e, RZ ;  /* 0x0000004ee35e7824 */ /* 0x040fe200078e02ff */
[----:B------:R-:W-:Y:S01]  /*6570*/  IADD3 R104, P6, PT, R74, R68, RZ ;  /* 0x000000444a687210 */ /* 0x000fe20007fde0ff */
[----:B------:R-:W-:Y:S01]  /*6580*/  IMAD R39, R227, 0x7, RZ ;  /* 0x00000007e3277824 */ /* 0x000fe200078e02ff */
[----:B------:R-:W-:Y:S01]  /*6590*/  F2FP.F16.F32.PACK_AB R16, R27, R25 ;  /* 0x000000191b10723e */ /* 0x000fe200000000ff */
[----:B-1----:R-:W-:Y:S01]  /*65a0*/  FADD R37, R33, R37 ;  /* 0x0000002521257221 */ /* 0x002fe20000000000 */
[----:B------:R-:W-:Y:S01]  /*65b0*/  F2FP.F16.F32.PACK_AB R25, R46, R47 ;  /* 0x0000002f2e19723e */ /* 0x000fe200000000ff */
[----:B------:R-:W-:Y:S01]  /*65c0*/  IMAD R47, R227, 0x27, RZ ;  /* 0x00000027e32f7824 */ /* 0x000fe200078e02ff */
[----:B------:R-:W-:Y:S01]  /*65d0*/  F2FP.F16.F32.PACK_AB R7, R64, R82 ;  /* 0x000000524007723e */ /* 0x000fe200000000ff */
[----:B0-----:R-:W-:Y:S01]  /*65e0*/  IMAD R79, R79, 0x16, RZ ;  /* 0x000000164f4f7824 */ /* 0x001fe200078e02ff */
[----:B------:R-:W-:Y:S01]  /*65f0*/  IADD3 R126, P5, PT, R34, R68, RZ ;  /* 0x00000044227e7210 */ /* 0x000fe20007fbe0ff */
[----:B------:R-:W-:Y:S01]  /*6600*/  IMAD R82, R227, 0x6a, RZ ;  /* 0x0000006ae3527824 */ /* 0x000fe200078e02ff */
[----:B------:R-:W-:-:S02]  /*6610*/  LEA.HI.X.SX32 R123, R40, R69, 0x1, P4 ;  /* 0x00000045287b7211 */ /* 0x000fc400020f0eff */
[-C--:B------:R-:W-:Y:S02]  /*6620*/  LEA.HI.X.SX32 R105, R35, R69.reuse, 0x1, P6 ;  /* 0x0000004523697211 */ /* 0x080fe400030f0eff */
[-C--:B------:R-:W-:Y:S02]  /*6630*/  IADD3 R112, P4, PT, R73, R68.reuse, RZ ;  /* 0x0000004449707210 */ /* 0x080fe40007f9e0ff */
[----:B------:R-:W-:Y:S01]  /*6640*/  IADD3 R94, P6, PT, R94, R68, RZ ;  /* 0x000000445e5e7210 */ /* 0x000fe20007fde0ff */
[C---:B------:R-:W-:Y:S01]  /*6650*/  IMAD R41, R227.reuse, 0xf, RZ ;  /* 0x0000000fe3297824 */ /* 0x040fe200078e02ff */
[----:B------:R-:W-:Y:S01]  /*6660*/  F2FP.F16.F32.PACK_AB R9, R54, R62 ;  /* 0x0000003e3609723e */ /* 0x000fe200000000ff */
[----:B--2---:R-:W-:Y:S01]  /*6670*/  FADD R62, R38, R37 ;  /* 0x00000025263e7221 */ /* 0x004fe20000000000 */
[----:B------:R-:W-:Y:S01]  /*6680*/  F2FP.F16.F32.PACK_AB R18, R26, R18 ;  /* 0x000000121a12723e */ /* 0x000fe200000000ff */
[----:B------:R-:W-:Y:S01]  /*6690*/  IMAD R37, R227, 0x2e, RZ ;  /* 0x0000002ee3257824 */ /* 0x000fe200078e02ff */
[-C--:B------:R-:W-:Y:S01]  /*66a0*/  LEA.HI.X.SX32 R127, R39, R69.reuse, 0x1, P5 ;  /* 0x00000045277f7211 */ /* 0x080fe200028f0eff */
[----:B------:R-:W-:Y:S01]  /*66b0*/  IMAD R98, R227, 0x4a, RZ ;  /* 0x0000004ae3627824 */ /* 0x000fe200078e02ff */
[----:B------:R-:W-:Y:S01]  /*66c0*/  F2FP.F16.F32.PACK_AB R26, R49, R50 ;  /* 0x00000032311a723e */ /* 0x000fe200000000ff */
[----:B------:R-:W-:Y:S01]  /*66d0*/  IMAD R51, R227, 0x35, RZ ;  /* 0x00000035e3337824 */ /* 0x000fe200078e02ff */
[----:B------:R-:W-:Y:S01]  /*66e0*/  IADD3 R118, P5, PT, R35, R68, RZ ;  /* 0x0000004423767210 */ /* 0x000fe20007fbe0ff */
[----:B------:R-:W-:Y:S01]  /*66f0*/  IMAD R50, R227, 0x7c, RZ ;  /* 0x0000007ce3327824 */ /* 0x000fe200078e02ff */
[----:B------:R-:W-:-:S02]  /*6700*/  LEA.HI.X.SX32 R113, R79, R69, 0x1, P4 ;  /* 0x000000454f717211 */ /* 0x000fc400020f0eff */
[----:B------:R-:W-:Y:S01]  /*6710*/  LEA.HI.X.SX32 R95, R47, R69, 0x1, P6 ;  /* 0x000000452f5f7211 */ /* 0x000fe200030f0eff */
[----:B------:R-:W0:Y:S01]  /*6720*/  LDC R79, c[0x0][0x3d8] ;  /* 0x0000f600ff4f7b82 */ /* 0x000e220000000800 */
[----:B------:R-:W-:Y:S01]  /*6730*/  IADD3 R82, P6, PT, R82, R68, RZ ;  /* 0x0000004452527210 */ /* 0x000fe20007fde0ff */
[----:B------:R-:W-:Y:S01]  /*6740*/  FADD R35, R239, -R36 ;  /* 0x80000024ef237221 */ /* 0x000fe20000000000 */
[----:B------:R-:W-:Y:S01]  /*6750*/  F2FP.F16.F32.PACK_AB R24, R43, R44 ;  /* 0x0000002c2b18723e */ /* 0x000fe200000000ff */
[----:B------:R-:W-:Y:S01]  /*6760*/  IMAD R43, R227, 0x17, RZ ;  /* 0x00000017e32b7824 */ /* 0x000fe200078e02ff */
[----:B------:R-:W-:Y:S01]  /*6770*/  F2FP.F16.F32.PACK_AB R6, R83, R66 ;  /* 0x000000425306723e */ /* 0x000fe200000000ff */
[C---:B------:R-:W-:Y:S01]  /*6780*/  IMAD R46, R227.reuse, 0x25, RZ ;  /* 0x00000025e32e7824 */ /* 0x040fe200078e02ff */
[----:B------:R-:W-:Y:S01]  /*6790*/  F2FP.F16.F32.PACK_AB R33, R38, R33 ;  /* 0x000000212621723e */ /* 0x000fe200000000ff */
[----:B------:R-:W-:Y:S01]  /*67a0*/  IMAD R38, R227, 0x3e, RZ ;  /* 0x0000003ee3267824 */ /* 0x000fe200078e02ff */
[----:B------:R-:W-:Y:S01]  /*67b0*/  LEA.HI.X.SX32 R119, R41, R69, 0x1, P5 ;  /* 0x0000004529777211 */ /* 0x000fe200028f0eff */
[----:B------:R-:W-:Y:S01]  /*67c0*/  IMAD R88, R227, 0x5c, RZ ;  /* 0x0000005ce3587824 */ /* 0x000fe200078e02ff */
[----:B------:R-:W-:-:S02]  /*67d0*/  IADD3 R110, P5, PT, R37, R68, RZ ;  /* 0x00000044256e7210 */ /* 0x000fc40007fbe0ff */
[-C--:B------:R-:W-:Y:S02]  /*67e0*/  IADD3 R98, P4, PT, R98, R68.reuse, RZ ;  /* 0x0000004462627210 */ /* 0x080fe40007f9e0ff */
[----:B------:R-:W-:Y:S01]  /*67f0*/  LEA.HI.X.SX32 R83, R51, R69, 0x1, P6 ;  /* 0x0000004533537211 */ /* 0x000fe200030f0eff */
[----:B------:R-:W-:Y:S01]  /*6800*/  FMUL R35, R35, 1.4426950216293334961 ;  /* 0x3fb8aa3b23237820 */ /* 0x000fe20000400000 */
[-C--:B------:R-:W-:Y:S01]  /*6810*/  IADD3 R72, P6, PT, R50, R68.reuse, RZ ;  /* 0x0000004432487210 */ /* 0x080fe20007fde0ff */
[----:B------:R-:W-:Y:S01]  /*6820*/  FADD R34, R238, -R36 ;  /* 0x80000024ee227221 */ /* 0x000fe20000000000 */
[----:B------:R-:W-:Y:S02]  /*6830*/  F2FP.F16.F32.PACK_AB R8, R63, R65 ;  /* 0x000000413f08723e */ /* 0x000fe400000000ff */
[----:B------:R-:W1:Y:S01]  /*6840*/  LDC R63, c[0x0][0x3d8] ;  /* 0x0000f600ff3f7b82 */ /* 0x000e620000000800 */
[-C--:B------:R-:W-:Y:S02]  /*6850*/  LEA.HI.X.SX32 R111, R43, R69.reuse, 0x1, P5 ;  /* 0x000000452b6f7211 */ /* 0x080fe400028f0eff */
[----:B------:R-:W-:Y:S01]  /*6860*/  LEA.HI.X.SX32 R99, R46, R69, 0x1, P4 ;  /* 0x000000452e637211 */ /* 0x000fe200020f0eff */
[----:B------:R-:W-:Y:S01]  /*6870*/  FMUL R34, R34, 1.4426950216293334961 ;  /* 0x3fb8aa3b22227820 */ /* 0x000fe20000400000 */
[----:B------:R-:W-:-:S02]  /*6880*/  IADD3 R102, P5, PT, R38, R68, RZ ;  /* 0x0000004426667210 */ /* 0x000fc40007fbe0ff */
[----:B------:R-:W-:Y:S02]  /*6890*/  IADD3 R88, P4, PT, R88, R68, RZ ;  /* 0x0000004458587210 */ /* 0x000fe40007f9e0ff */
[-C--:B------:R-:W-:Y:S01]  /*68a0*/  LEA.HI.X.SX32 R73, R38, R69.reuse, 0x1, P6 ;  /* 0x0000004526497211 */ /* 0x080fe200030f0eff */
[--C-:B------:R-:W-:Y:S01]  /*68b0*/  FADD R38, R240, -R36.reuse ;  /* 0x80000024f0267221 */ /* 0x100fe20000000000 */
[----:B------:R-:W2:Y:S01]  /*68c0*/  MUFU.EX2 R35, R35 ;  /* 0x0000002300237308 */ /* 0x000ea20000000800 */
[----:B------:R-:W-:Y:S01]  /*68d0*/  LEA.HI.X.SX32 R89, R37, R69, 0x1, P4 ;  /* 0x0000004525597211 */ /* 0x000fe200020f0eff */
[----:B------:R-:W-:Y:S01]  /*68e0*/  FADD R37, R241, -R36 ;  /* 0x80000024f1257221 */ /* 0x000fe20000000000 */
[----:B------:R-:W-:Y:S01]  /*68f0*/  FMUL R38, R38, 1.4426950216293334961 ;  /* 0x3fb8aa3b26267820 */ /* 0x000fe20000400000 */
[----:B------:R-:W-:Y:S02]  /*6900*/  IMAD R44, R227, 0x1d, RZ ;  /* 0x0000001de32c7824 */ /* 0x000fe400078e02ff */
[----:B------:R-:W-:-:S02]  /*6910*/  FMUL R37, R37, 1.4426950216293334961 ;  /* 0x3fb8aa3b25257820 */ /* 0x000fc40000400000 */
[----:B------:R-:W3:Y:S01]  /*6920*/  MUFU.EX2 R34, R34 ;  /* 0x0000002200227308 */ /* 0x000ee20000000800 */
[----:B------:R-:W-:Y:S01]  /*6930*/  F2FP.F16.F32.PACK_AB R30, R30, R45 ;  /* 0x0000002d1e1e723e */ /* 0x000fe200000000ff */
[C---:B------:R-:W-:Y:S02]  /*6940*/  IMAD R96, R227.reuse, 0x4c, RZ ;  /* 0x0000004ce3607824 */ /* 0x040fe400078e02ff */
[C---:B------:R-:W-:Y:S02]  /*6950*/  IMAD R45, R227.reuse, 0x1f, RZ ;  /* 0x0000001fe32d7824 */ /* 0x040fe400078e02ff */
[----:B------:R-:W-:Y:S02]  /*6960*/  IMAD R90, R227, 0x5a, RZ ;  /* 0x0000005ae35a7824 */ /* 0x000fe400078e02ff */
[----:B------:R-:W4:Y:S01]  /*6970*/  MUFU.EX2 R38, R38 ;  /* 0x0000002600267308 */ /* 0x000f220000000800 */
[----:B------:R-:W-:Y:S01]  /*6980*/  LEA.HI.X.SX32 R107, R44, R69, 0x1, P3 ;  /* 0x000000452c6b7211 */ /* 0x000fe200018f0eff */
[----:B0-----:R-:W-:Y:S01]  /*6990*/  IMAD R79, R79, 0x26, RZ ;  /* 0x000000264f4f7824 */ /* 0x001fe200078e02ff */
[----:B------:R-:W-:Y:S01]  /*69a0*/  F2FP.F16.F32.PACK_AB R14, R14, R48 ;  /* 0x000000300e0e723e */ /* 0x000fe200000000ff */
[C---:B------:R-:W-:Y:S01]  /*69b0*/  IMAD R86, R227.reuse, 0x5e, RZ ;  /* 0x0000005ee3567824 */ /* 0x040fe200078e02ff */
[----:B------:R-:W-:Y:S01]  /*69c0*/  IADD3 R96, P3, PT, R96, R68, RZ ;  /* 0x0000004460607210 */ /* 0x000fe20007f7e0ff */
[----:B------:R-:W-:-:S02]  /*69d0*/  IMAD R48, R227, 0x2d, RZ ;  /* 0x0000002de3307824 */ /* 0x000fc400078e02ff */
[----:B------:R-:W0:Y:S01]  /*69e0*/  MUFU.EX2 R37, R37 ;  /* 0x0000002500257308 */ /* 0x000e220000000800 */
[----:B------:R-:W-:Y:S01]  /*69f0*/  F2FP.F16.F32.PACK_AB R5, R80, R70 ;  /* 0x000000465005723e */ /* 0x000fe200000000ff */
[----:B------:R-:W-:Y:S01]  /*6a00*/  IMAD R80, R227, 0x6c, RZ ;  /* 0x0000006ce3507824 */ /* 0x000fe200078e02ff */
[-C--:B------:R-:W-:Y:S02]  /*6a10*/  LEA.HI.X.SX32 R103, R45, R69.reuse, 0x1, P5 ;  /* 0x000000452d677211 */ /* 0x080fe400028f0eff */
[-C--:B------:R-:W-:Y:S01]  /*6a20*/  IADD3 R90, P5, PT, R90, R68.reuse, RZ ;  /* 0x000000445a5a7210 */ /* 0x080fe20007fbe0ff */
[----:B------:R-:W-:Y:S01]  /*6a30*/  IMAD R49, R227, 0x2f, RZ ;  /* 0x0000002fe3317824 */ /* 0x000fe200078e02ff */
[-C--:B------:R-:W-:Y:S01]  /*6a40*/  LEA.HI.X.SX32 R97, R79, R69.reuse, 0x1, P3 ;  /* 0x000000454f617211 */ /* 0x080fe200018f0eff */
[----:B--2---:R-:W-:Y:S01]  /*6a50*/  FADD R62, R35, R62 ;  /* 0x0000003e233e7221 */ /* 0x004fe20000000000 */
[C---:B------:R-:W-:Y:S01]  /*6a60*/  IMAD R78, R227.reuse, 0x6e, RZ ;  /* 0x0000006ee34e7824 */ /* 0x040fe200078e02ff */
[-C--:B------:R-:W-:Y:S01]  /*6a70*/  IADD3 R86, P3, PT, R86, R68.reuse, RZ ;  /* 0x0000004456567210 */ /* 0x080fe20007f7e0ff */
[----:B------:R-:W-:Y:S01]  /*6a80*/  IMAD R75, R227, 0x7a, RZ ;  /* 0x0000007ae34b7824 */ /* 0x000fe200078e02ff */
[----:B------:R-:W-:Y:S01]  /*6a90*/  LEA.HI.X.SX32 R91, R48, R69, 0x1, P5 ;  /* 0x00000045305b7211 */ /* 0x000fe200028f0eff */
[----:B-1----:R-:W-:Y:S01]  /*6aa0*/  IMAD R63, R63, 0x36, RZ ;  /* 0x000000363f3f7824 */ /* 0x002fe200078e02ff */
[----:B------:R-:W-:Y:S01]  /*6ab0*/  IADD3 R80, P5, PT, R80, R68, RZ ;  /* 0x0000004450507210 */ /* 0x000fe20007fbe0ff */
[----:B------:R-:W-:Y:S01]  /*6ac0*/  IMAD R70, R227, 0x7e, RZ ;  /* 0x0000007ee3467824 */ /* 0x000fe200078e02ff */
[----:B------:R-:W-:Y:S01]  /*6ad0*/  F2FP.F16.F32.PACK_AB R11, R53, R57 ;  /* 0x00000039350b723e */ /* 0x000fe200000000ff */
[----:B---3--:R-:W-:Y:S01]  /*6ae0*/  FADD R62, R34, R62 ;  /* 0x0000003e223e7221 */ /* 0x008fe20000000000 */
[----:B------:R-:W-:Y:S01]  /*6af0*/  F2FP.F16.F32.PACK_AB R12, R12, R52 ;  /* 0x000000340c0c723e */ /* 0x000fe200000000ff */
[----:B------:R-:W-:Y:S01]  /*6b00*/  IMAD R53, R227, 0x37, RZ ;  /* 0x00000037e3357824 */ /* 0x000fe200078e02ff */
[-C--:B------:R-:W-:Y:S01]  /*6b10*/  LEA.HI.X.SX32 R87, R49, R69.reuse, 0x1, P3 ;  /* 0x0000004531577211 */ /* 0x080fe200018f0eff */
[C---:B------:R-:W-:Y:S01]  /*6b20*/  IMAD R52, R227.reuse, 0x3d, RZ ;  /* 0x0000003de3347824 */ /* 0x040fe200078e02ff */
[-C--:B------:R-:W-:Y:S01]  /*6b30*/  IADD3 R78, P4, PT, R78, R68.reuse, RZ ;  /* 0x000000444e4e7210 */ /* 0x080fe20007f9e0ff */
[----:B------:R-:W-:Y:S01]  /*6b40*/  IMAD R227, R227, 0x3f, RZ ;  /* 0x0000003fe3e37824 */ /* 0x000fe200078e02ff */
[----:B------:R-:W-:Y:S01]  /*6b50*/  IADD3 R74, P3, PT, R75, R68, RZ ;  /* 0x000000444b4a7210 */ /* 0x000fe20007f7e0ff */
[----:B----4-:R-:W-:Y:S01]  /*6b60*/  FADD R62, R38, R62 ;  /* 0x0000003e263e7221 */ /* 0x010fe20000000000 */
[----:B------:R-:W-:-:S02]  /*6b70*/  LEA.HI.X.SX32 R81, R63, R69, 0x1, P5 ;  /* 0x000000453f517211 */ /* 0x000fc400028f0eff */
[----:B------:R-:W-:Y:S02]  /*6b80*/  IADD3 R70, P5, PT, R70, R68, RZ ;  /* 0x0000004446467210 */ /* 0x000fe40007fbe0ff */
[----:B------:R-:W-:Y:S02]  /*6b90*/  F2FP.F16.F32.PACK_AB R17, R28, R17 ;  /* 0x000000111c11723e */ /* 0x000fe400000000ff */
[----:B------:R-:W-:Y:S02]  /*6ba0*/  F2FP.F16.F32.PACK_AB R27, R55, R56 ;  /* 0x00000038371b723e */ /* 0x000fe400000000ff */
[----:B------:R-:W-:Y:S02]  /*6bb0*/  F2FP.F16.F32.PACK_AB R28, R60, R61 ;  /* 0x0000003d3c1c723e */ /* 0x000fe400000000ff */
[----:B------:R-:W-:Y:S02]  /*6bc0*/  F2FP.F16.F32.PACK_AB R29, R29, R59 ;  /* 0x0000003b1d1d723e */ /* 0x000fe400000000ff */
[----:B------:R-:W-:-:S02]  /*6bd0*/  LEA.HI.X.SX32 R79, R53, R69, 0x1, P4 ;  /* 0x00000045354f7211 */ /* 0x000fc400020f0eff */
[----:B------:R-:W-:Y:S01]  /*6be0*/  LEA.HI.X.SX32 R75, R52, R69, 0x1, P3 ;  /* 0x00000045344b7211 */ /* 0x000fe200018f0eff */
[----:B0-----:R-:W-:Y:S01]  /*6bf0*/  FADD R62, R37, R62 ;  /* 0x0000003e253e7221 */ /* 0x001fe20000000000 */
[----:B------:R-:W-:Y:S02]  /*6c00*/  F2FP.F16.F32.PACK_AB R4, R67, R71 ;  /* 0x000000474304723e */ /* 0x000fe400000000ff */
[----:B------:R-:W-:Y:S02]  /*6c10*/  PRMT R59, RZ, 0x7610, R59 ;  /* 0x00007610ff3b7816 */ /* 0x000fe4000000003b */
[----:B------:R-:W-:Y:S02]  /*6c20*/  PRMT R56, RZ, 0x7610, R56 ;  /* 0x00007610ff387816 */ /* 0x000fe40000000038 */
[----:B------:R-:W-:Y:S02]  /*6c30*/  PRMT R53, RZ, 0x7610, R53 ;  /* 0x00007610ff357816 */ /* 0x000fe40000000035 */
[----:B------:R-:W-:Y:S01]  /*6c40*/  PRMT R50, RZ, 0x7610, R50 ;  /* 0x00007610ff327816 */ /* 0x000fe20000000032 */
[----:B------:R0:W5:Y:S01]  /*6c50*/  @P1 LDG.E.U16 R59, desc[UR28][R122.64] ;  /* 0x0000001c7a3b1981 */ /* 0x000162000c1e1500 */
[----:B------:R-:W-:-:S02]  /*6c60*/  PRMT R47, RZ, 0x7610, R47 ;  /* 0x00007610ff2f7816 */ /* 0x000fc4000000002f */
[----:B------:R-:W-:Y:S01]  /*6c70*/  PRMT R44, RZ, 0x7610, R44 ;  /* 0x00007610ff2c7816 */ /* 0x000fe2000000002c */
[----:B------:R0:W5:Y:S01]  /*6c80*/  @P1 LDG.E.U16 R56, desc[UR28][R114.64] ;  /* 0x0000001c72381981 */ /* 0x000162000c1e1500 */
[----:B------:R-:W-:Y:S02]  /*6c90*/  PRMT R41, RZ, 0x7610, R41 ;  /* 0x00007610ff297816 */ /* 0x000fe40000000029 */
[----:B------:R-:W-:Y:S01]  /*6ca0*/  PRMT R61, RZ, 0x7610, R61 ;  /* 0x00007610ff3d7816 */ /* 0x000fe2000000003d */
[----:B------:R0:W5:Y:S01]  /*6cb0*/  @P1 LDG.E.U16 R53, desc[UR28][R106.64] ;  /* 0x0000001c6a351981 */ /* 0x000162000c1e1500 */
        /* <DEDUP_REMOVED lines=22> */
[----:B------:R-:W-:Y:S01]  /*6e20*/  LEA.HI.X.SX32 R71, R227, R69, 0x1, P5 ;  /* 0x00000045e3477211 */ /* 0x000fe200028f0eff */
[----:B------:R0:W5:Y:S01]  /*6e30*/  @P1 LDG.E.U16 R52, desc[UR28][R104.64] ;  /* 0x0000001c68341981 */ /* 0x000162000c1e1500 */
[----:B------:R-:W-:Y:S02]  /*6e40*/  F2FP.F16.F32.PACK_AB R34, R34, R35 ;  /* 0x000000232222723e */ /* 0x000fe400000000ff */
[----:B------:R-:W-:Y:S01]  /*6e50*/  F2FP.F16.F32.PACK_AB R35, R37, R38 ;  /* 0x000000262523723e */ /* 0x000fe200000000ff */
[----:B------:R0:W5:Y:S04]  /*6e60*/  @P1 LDG.E.U16 R49, desc[UR28][R96.64] ;  /* 0x0000001c60311981 */ /* 0x000168000c1e1500 */
        /* <DEDUP_REMOVED lines=11> */
[----:B------:R0:W1:Y:S01]  /*6f20*/  SHFL.BFLY PT, R38, R62, 0x10, 0x1f ;  /* 0x0e001f003e267f89 */ /* 0x00006200000e0000 */
[----:B------:R-:W-:Y:S05]  /*6f30*/  @!P1 BRA `(.L_x_9) ;  /* 0x0000000000089947 */ /* 0x000fea0003800000 */
[----:B------:R2:W-:Y:S01]  /*6f40*/  STTM.16dp32bit_t0_t15.x32 tmem[UR18+0x40], R4 ;  /* 0x00004004000079ed */ /* 0x0005e20008a80012 */
[----:B------:R2:W-:Y:S02]  /*6f50*/  STTM.16dp32bit_t16_t31.x32 tmem[UR18+0x60], R4 ;  /* 0x00006004000079ed */ /* 0x0005e40008aa0012 */
.L_x_9:
[----:B-----5:R-:W-:Y:S01]  /*6f60*/  STS.U16 [R150+UR16+0x680], R59 ;  /* 0x0006803b96007988 */ /* 0x020fe20008000410 */
[----:B--2---:R-:W-:Y:S01]  /*6f70*/  LOP3.LUT R5, R2, 0x60, RZ, 0x3c, !PT ;  /* 0x0000006002057812 */ /* 0x004fe200078e3cff */
[----:B------:R-:W-:Y:S01]  /*6f80*/  FADD R37, -R36, -INF ;  /* 0xff80000024257421 */ /* 0x000fe20000000100 */
[----:B------:R-:W-:Y:S01]  /*6f90*/  LOP3.LUT R4, R2, 0x70, RZ, 0x3c, !PT ;  /* 0x0000007002047812 */ /* 0x000fe200078e3cff */
[----:B------:R-:W-:Y:S01]  /*6fa0*/  STS.U16 [R150+UR16+0xa80], R56 ;  /* 0x000a803896007988 */ /* 0x000fe20008000410 */
[----:B------:R-:W-:Y:S01]  /*6fb0*/  UIADD3 UR22, UPT, UPT, UR22, -0x40, URZ ;  /* 0xffffffc016167890 */ /* 0x000fe2000fffe0ff */
[----:B------:R-:W-:Y:S02]  /*6fc0*/  FMUL R37, R37, 1.4426950216293334961 ;  /* 0x3fb8aa3b25257820 */ /* 0x000fe40000400000 */
[----:B------:R-:W-:Y:S04]  /*6fd0*/  STS.U16 [R150+UR16+0xe80], R53 ;  /* 0x000e803596007988 */ /* 0x000fe80008000410 */
[----:B------:R-:W-:Y:S01]  /*6fe0*/  STS.U16 [R150+UR16+0x1280], R50 ;  /* 0x0012803296007988 */ /* 0x000fe20008000410 */
[----:B------:R-:W2:Y:S03]  /*6ff0*/  MUFU.EX2 R37, R37 ;  /* 0x0000002500257308 */ /* 0x000ea60000000800 */
        /* <DEDUP_REMOVED lines=19> */
[----:B------:R-:W4:Y:S02]  /*7130*/  FENCE.VIEW.ASYNC.T ;  /* 0x00000000000073c6 */ /* 0x000f240000000200 */
[----:B----4-:R-:W-:Y:S06]  /*7140*/  BAR.SYNC.DEFER_BLOCKING 0x0 ;  /* 0x0000000000007b1d */ /* 0x010fec0000010000 */
[----:B---3--:R-:W3:Y:S01]  /*7150*/  LDTM.16dp32bit_t0_t15.x32 R4, tmem[UR18] ;  /* 0x00000012000479ee */ /* 0x008ee20008a80000 */
[----:B------:R-:W4:Y:S01]  /*7160*/  LDTM.16dp32bit_t16_t31.x32 R4, tmem[UR18+0x20] ;  /* 0x00002012000479ee */ /* 0x000f220008aa0000 */
[----:B------:R-:W-:Y:S01]  /*7170*/  NOP ;  /* 0x0000000000007918 */ /* 0x000fe20000000000 */
[----:B--2---:R-:W-:Y:S05]  /*7180*/  @!P1 BRA `(.L_x_10) ;  /* 0x0000000000889947 */ /* 0x004fea0003800000 */
[C---:B---34-:R-:W-:Y:S01]  /*7190*/  FMUL R4, R37.reuse, R4 ;  /* 0x0000000425047220 */ /* 0x058fe20000400000 */
[C---:B------:R-:W-:Y:S01]  /*71a0*/  FMUL R5, R37.reuse, R5 ;  /* 0x0000000525057220 */ /* 0x040fe20000400000 */
        /* <DEDUP_REMOVED lines=29> */
[----:B------:R-:W-:-:S04]  /*7380*/  FMUL R35, R37, R35 ;  /* 0x0000002325237220 */ /* 0x000fc80000400000 */
[----:B------:R2:W-:Y:S01]  /*7390*/  STTM.16dp32bit_t0_t15.x32 tmem[UR18], R4 ;  /* 0x00000004000079ed */ /* 0x0005e20008a80012 */
[----:B------:R2:W-:Y:S02]  /*73a0*/  STTM.16dp32bit_t16_t31.x32 tmem[UR18+0x20], R4 ;  /* 0x00002004000079ed */ /* 0x0005e40008aa0012 */
.L_x_10:
[----:B----4-:R-:W4:Y:S02]  /*73b0*/  FENCE.VIEW.ASYNC.T ;  /* 0x00000000000073c6 */ /* 0x010f240000000200 */
[----:B----4-:R-:W-:Y:S01]  /*73c0*/  BAR.SYNC.DEFER_BLOCKING 0x0 ;  /* 0x0000000000007b1d */ /* 0x010fe20000010000 */
[----:B01----:R-:W-:Y:S01]  /*73d0*/  FADD R62, R62, R38 ;  /* 0x000000263e3e7221 */ /* 0x003fe20000000000 */
[----:B------:R-:W-:Y:S02]  /*73e0*/  UISETP.GE.AND UP2, UPT, UR22, 0x1, UPT ;  /* 0x000000011600788c */ /* 0x000fe4000bf46270 */
[----:B------:R-:W-:Y:S01]  /*73f0*/  UIADD3 UR21, UPT, UPT, UR17, 0x40, URZ ;  /* 0x0000004011157890 */ /* 0x000fe2000fffe0ff */
[----:B------:R-:W-:Y:S01]  /*7400*/  FADD R37, R37, R62 ;  /* 0x0000003e25257221 */ /* 0x000fe20000000000 */
[----:B------:R0:W-:Y:S06]  /*7410*/  MEMBAR.ALL.CTA ;  /* 0x0000000000007992 */ /* 0x0001ec0000008000 */
[----:B0-----:R-:W0:Y:S02]  /*7420*/  FENCE.VIEW.ASYNC.S ;  /* 0x00000000000073c6 */ /* 0x001e240000000000 */
[----:B0-----:R-:W-:Y:S06]  /*7430*/  BAR.SYNC.DEFER_BLOCKING 0x0 ;  /* 0x0000000000007b1d */ /* 0x001fec0000010000 */
[----:B------:R-:W-:Y:S05]  /*7440*/  @!P2 BRA `(.L_x_11) ;  /* 0x0000000000c8a947 */ /* 0x000fea0003800000 */
[----:B------:R-:W-:Y:S01]  /*7450*/  USHF.R.U32.HI UR12, URZ, 0x4, UR16 ;  /* 0x00000004ff0c7899 */ /* 0x000fe20008011610 */
[----:B------:R-:W-:Y:S01]  /*7460*/  UMOV UR4, URZ ;  /* 0x000000ff00047c82 */ /* 0x000fe20008000000 */
[----:B------:R-:W-:Y:S02]  /*7470*/  UIADD3 UR6, UPT, UPT, UR17, 0x48, URZ ;  /* 0x0000004811067890 */ /* 0x000fe4000fffe0ff */
[----:B------:R-:W-:Y:S02]  /*7480*/  USGXT.U32 UR12, UR12, 0xe ;  /* 0x0000000e0c0c789a */ /* 0x000fe40008000000 */
[----:B------:R-:W-:Y:S02]  /*7490*/  UIADD3 UR15, UPT, UPT, UR17, 0x50, URZ ;  /* 0x00000050110f7890 */ /* 0x000fe4000fffe0ff */
[----:B------:R-:W-:Y:S02]  /*74a0*/  UIADD3 UR38, UP3, UPT, UR12, 0x2, URZ ;  /* 0x000000020c267890 */ /* 0x000fe4000ff7e0ff */
[----:B------:R-:W-:-:S02]  /*74b0*/  UIADD3 UR23, UPT, UPT, UR17, 0x58, URZ ;  /* 0x0000005811177890 */ /* 0x000fc4000fffe0ff */
[----:B------:R-:W-:Y:S02]  /*74c0*/  UIADD3.X UR39, UPT, UPT, UR4, 0x40004040, URZ, UP3, !UPT ;  /* 0x4000404004277890 */ /* 0x000fe40009ffe4ff */
[----:B------:R-:W-:Y:S02]  /*74d0*/  UIADD3 UR42, UP3, UPT, UR38, 0x2, URZ ;  /* 0x00000002262a7890 */ /* 0x000fe4000ff7e0ff */
[----:B------:R-:W-:Y:S02]  /*74e0*/  UIADD3 UR44, UP4, UPT, UR38, 0x4, URZ ;  /* 0x00000004262c7890 */ /* 0x000fe4000ff9e0ff */
[----:B------:R-:W-:Y:S02]  /*74f0*/  UIADD3.X UR43, UPT, UPT, UR39, URZ, URZ, UP3, !UPT ;  /* 0x000000ff272b7290 */ /* 0x000fe40009ffe4ff */
[----:B------:R-:W-:Y:S02]  /*7500*/  UIADD3.X UR45, UPT, UPT, UR39, URZ, URZ, UP4, !UPT ;  /* 0x000000ff272d7290 */ /* 0x000fe4000a7fe4ff */
[----:B------:R-:W-:Y:S01]  /*7510*/  UIADD3 UR52, UPT, UPT, UR17, 0x60, URZ ;  /* 0x0000006011347890 */ /* 0x000fe2000fffe0ff */
[----:B------:R-:W-:Y:S01]  /*7520*/  UMOV UR4, UR19 ;  /* 0x0000001300047c82 */ /* 0x000fe20008000000 */
[----:B------:R-:W-:Y:S01]  /*7530*/  UMOV UR5, URZ ;  /* 0x000000ff00057c82 */ /* 0x000fe20008000000 */
[----:B------:R-:W-:-:S02]  /*7540*/  UIADD3.64 UR46, UPT, UPT, UR38, 0x1fe, URZ ;  /* 0x000001fe262e7897 */ /* 0x000fc4000fffe0ff */
[----:B------:R-:W-:Y:S02]  /*7550*/  UIADD3 UR53, UPT, UPT, UR17, 0x68, URZ ;  /* 0x0000006811357890 */ /* 0x000fe4000fffe0ff */
[----:B------:R-:W-:Y:S02]  /*7560*/  UIADD3.64 UR48, UPT, UPT, UR38, 0x200, URZ ;  /* 0x0000020026307897 */ /* 0x000fe4000fffe0ff */
[----:B------:R-:W-:Y:S01]  /*7570*/  UIADD3 UR54, UPT, UPT, UR17, 0x70, URZ ;  /* 0x0000007011367890 */ /* 0x000fe2000fffe0ff */
[----:B------:R-:W-:Y:S01]  /*7580*/  UMOV UR56, UR4 ;  /* 0x0000000400387c82 */ /* 0x000fe20008000000 */
[----:B------:R-:W-:Y:S01]  /*7590*/  UIADD3.64 UR50, UPT, UPT, UR38, 0x202, URZ ;  /* 0x0000020226327897 */ /* 0x000fe2000fffe0ff */
[----:B------:R-:W-:Y:S01]  /*75a0*/  UMOV UR10, 0x0 ;  /* 0x00000000000a7882 */ /* 0x000fe20000000000 */
[----:B------:R-:W-:Y:S01]  /*75b0*/  UMOV UR11, 0x4100010 ;  /* 0x04100010000b7882 */ /* 0x000fe20000000000 */
[----:B------:R-:W-:Y:S01]  /*75c0*/  UIADD3 UR55, UPT, UPT, UR17, 0x78, URZ ;  /* 0x0000007811377890 */ /* 0x000fe2000fffe0ff */
[----:B------:R-:W-:Y:S01]  /*75d0*/  UMOV UR13, 0x40004040 ;  /* 0x40004040000d7882 */ /* 0x000fe20000000000 */
[----:B------:R-:W-:Y:S01]  /*75e0*/  UIADD3.64 UR4, UPT, UPT, UR38, 0x204, URZ ;  /* 0x0000020426047897 */ /* 0x000fe2000fffe0ff */
[----:B------:R0:W-:Y:S01]  /*75f0*/  UTCHMMA tmem[UR21], gdesc[UR12], tmem[UR17], tmem[UR10], idesc[UR11], UPT ;  /* 0x00ff0a0c150079ea */ /* 0x0001e2000b800011 */
[----:B------:R-:W-:Y:S01]  /*7600*/  UMOV UR24, 0x0 ;  /* 0x0000000000187882 */ /* 0x000fe20000000000 */
[----:B------:R-:W-:Y:S01]  /*7610*/  UMOV UR25, 0x4100010 ;  /* 0x0410001000197882 */ /* 0x000fe20000000000 */
[----:B------:R-:W-:Y:S01]  /*7620*/  UMOV UR26, 0x0 ;  /* 0x00000000001a7882 */ /* 0x000fe20000000000 */
[----:B------:R-:W-:Y:S01]  /*7630*/  UMOV UR27, 0x4100010 ;  /* 0x04100010001b7882 */ /* 0x000fe20000000000 */
[----:B------:R-:W-:Y:S01]  /*7640*/  UMOV UR32, 0x0 ;  /* 0x0000000000207882 */ /* 0x000fe20000000000 */
[----:B------:R-:W-:Y:S01]  /*7650*/  UMOV UR33, 0x4100010 ;  /* 0x0410001000217882 */ /* 0x000fe20000000000 */
[----:B------:R0:W-:Y:S01]  /*7660*/  UTCHMMA tmem[UR6], gdesc[UR38], tmem[UR17], tmem[UR24], idesc[UR25], UPT ;  /* 0x00ff1826060079ea */ /* 0x0001e2000b800011 */
        /* <DEDUP_REMOVED lines=12> */
[----:B------:R0:W-:Y:S01]  /*7730*/  UTCHMMA tmem[UR54], gdesc[UR50], tmem[UR17], tmem[UR36], idesc[UR37], UPT ;  /* 0x00ff2432360079ea */ /* 0x0001e2000b800011 */
[----:B------:R0:W-:Y:S01]  /*7740*/  UTCHMMA tmem[UR55], gdesc[UR4], tmem[UR17], tmem[UR40], idesc[UR41], UPT ;  /* 0x00ff2804370079ea */ /* 0x0001e2000b800011 */
[----:B------:R0:W-:Y:S01]  /*7750*/  UTCBAR [UR56], URZ ;  /* 0x000000ff380073e9 */ /* 0x0001e200080000ff */
[----:B------:R-:W-:Y:S01]  /*7760*/  NOP ;  /* 0x0000000000007918 */ /* 0x000fe20000000000 */
.L_x_11:
[----:B------:R-:W-:Y:S01]  /*7770*/  FSEL R36, R36, -INF , P1 ;  /* 0xff80000024247808 */ /* 0x000fe20000800000 */
[----:B0-----:R-:W-:Y:S01]  /*7780*/  UMOV UR6, URZ ;  /* 0x000000ff00067c82 */ /* 0x001fe20008000000 */
[----:B------:R-:W-:Y:S01]  /*7790*/  FSEL R150, R37, 1, P1 ;  /* 0x3f80000025967808 */ /* 0x000fe20000800000 */
[----:B------:R-:W-:Y:S06]  /*77a0*/  BRA.U !UP2, `(.L_x_12) ;  /* 0x000000510a707547 */ /* 0x000fec000b800000 */
[----:B------:R-:W-:Y:S01]  /*77b0*/  USHF.L.U32 UR12, UR9, 0x7, URZ ;  /* 0x00000007090c7899 */ /* 0x000fe200080006ff */
[----:B------:R-:W-:Y:S01]  /*77c0*/  SHF.L.U32 R151, R151, 0x7, RZ ;  /* 0x0000000797977819 */ /* 0x000fe200000006ff */
[----:B------:R-:W-:Y:S01]  /*77d0*/  UIADD3 UR9, UPT, UPT, UR16, 0xc000, URZ ;  /* 0x0000c00010097890 */ /* 0x000fe2000fffe0ff */
[----:B------:R-:W-:Y:S01]  /*77e0*/  IMAD.MOV.U32 R157, RZ, RZ, R36 ;  /* 0x000000ffff9d7224 */ /* 0x000fe200078e0024 */
[----:B------:R-:W-:Y:S02]  /*77f0*/  USHF.R.U32.HI UR24, URZ, 0x4, UR8 ;  /* 0x00000004ff187899 */ /* 0x000fe40008011608 */
[----:B------:R-:W-:Y:S01]  /*7800*/  UIADD3 UR8, UPT, UPT, UR16, 0x8000, URZ ;  /* 0x0000800010087890 */ /* 0x000fe2000fffe0ff */
[----:B------:R-:W-:Y:S01]  /*7810*/  IMAD.U32 R156, RZ, RZ, UR12 ;  /* 0x0000000cff9c7e24 */ /* 0x000fe2000f8e00ff */
[----:B------:R-:W-:Y:S02]  /*7820*/  UISETP.NE.U32.AND UP2, UPT, UR14, URZ, UPT ;  /* 0x000000ff0e00728c */ /* 0x000fe4000bf45070 */
[----:B------:R-:W-:-:S02]  /*7830*/  USHF.R.U32.HI UR9, URZ, 0x4, UR9 ;  /* 0x00000004ff097899 */ /* 0x000fc40008011609 */
[----:B------:R-:W-:Y:S02]  /*7840*/  USGXT.U32 UR24, UR24, 0xe ;  /* 0x0000000e1818789a */ /* 0x000fe40008000000 */
[----:B------:R-:W-:Y:S02]  /*7850*/  USHF.R.U32.HI UR14, URZ, 0x4, UR8 ;  /* 0x00000004ff0e7899 */ /* 0x000fe40008011608 */
[----:B------:R-:W-:Y:S02]  /*7860*/  USGXT.U32 UR26, UR9, 0xe ;  /* 0x0000000e091a789a */ /* 0x000fe40008000000 */
[----:B------:R-:W-:Y:S02]  /*7870*/  UIADD3 UR8, UP3, UPT, UR24, 0x2, URZ ;  /* 0x0000000218087890 */ /* 0x000fe4000ff7e0ff */
[----:B------:R-:W-:Y:S01]  /*7880*/  USGXT.U32 UR14, UR14, 0xe ;  /* 0x0000000e0e0e789a */ /* 0x000fe20008000000 */
[----:B------:R-:W-:Y:S01]  /*7890*/  UMOV UR4, URZ ;  /* 0x000000ff00047c82 */ /* 0x000fe20008000000 */
[----:B------:R-:W-:-:S02]  /*78a0*/  UIADD3 UR10, UP4, UPT, UR26, 0x80, URZ ;  /* 0x000000801a0a7890 */ /* 0x000fc4000ff9e0ff */
[----:B------:R-:W-:Y:S02]  /*78b0*/  UIADD3.X UR9, UPT, UPT, UR4, 0x40004040, URZ, UP3, !UPT ;  /* 0x4000404004097890 */ /* 0x000fe40009ffe4ff */
[----:B------:R-:W-:Y:S01]  /*78c0*/  UIADD3 UR30, UP3, UPT, UR14, 0x2, URZ ;  /* 0x000000020e1e7890 */ /* 0x000fe2000ff7e0ff */
[----:B------:R-:W-:Y:S01]  /*78d0*/  UMOV UR6, URZ ;  /* 0x000000ff00067c82 */ /* 0x000fe20008000000 */
[----:B------:R-:W-:Y:S01]  /*78e0*/  UMOV UR5, URZ ;  /* 0x000000ff00057c82 */ /* 0x000fe20008000000 */
[----:B------:R-:W-:Y:S02]  /*78f0*/  UIADD3.X UR11, UPT, UPT, UR6, 0x40004040, URZ, UP4, !UPT ;  /* 0x40004040060b7890 */ /* 0x000fe4000a7fe4ff */
[----:B------:R-:W-:Y:S02]  /*7900*/  UIADD3 UR32, UP4, UPT, UR10, 0x80, URZ ;  /* 0x000000800a207890 */ /* 0x000fe4000ff9e0ff */
[----:B------:R-:W-:Y:S02]  /*7910*/  UIADD3 UR34, UP5, UPT, UR10, 0x100, URZ ;  /* 0x000001000a227890 */ /* 0x000fe4000ffbe0ff */
[----:B------:R-:W-:Y:S01]  /*7920*/  UIADD3.X UR31, UPT, UPT, UR5, 0x40004040, URZ, UP3, !UPT ;  /* 0x40004040051f7890 */ /* 0x000fe20009ffe4ff */
[----:B------:R-:W0:Y:S01]  /*7930*/  LDCU UR67, c[0x0][0x3a8] ;  /* 0x00007500ff4377ac */ /* 0x000e220008000800 */
[----:B------:R-:W-:-:S02]  /*7940*/  UIADD3.X UR33, UPT, UPT, UR11, URZ, URZ, UP4, !UPT ;  /* 0x000000ff0b217290 */ /* 0x000fc4000a7fe4ff */
[----:B------:R-:W-:Y:S02]  /*7950*/  UIADD3.64 UR36, UPT, UPT, UR8, 0x2, URZ ;  /* 0x0000000208247897 */ /* 0x000fe4000fffe0ff */
[----:B------:R-:W-:Y:S02]  /*7960*/  UIADD3.X UR35, UPT, UPT, UR11, URZ, URZ, UP5, !UPT ;  /* 0x000000ff0b237290 */ /* 0x000fe4000affe4ff */
[----:B------:R-:W-:Y:S02]  /*7970*/  UIADD3.64 UR38, UPT, UPT, UR8, 0x4, URZ ;  /* 0x0000000408267897 */ /* 0x000fe4000fffe0ff */
[----:B------:R-:W-:Y:S02]  /*7980*/  UIADD3.64 UR40, UPT, UPT, UR30, 0x2, URZ ;  /* 0x000000021e287897 */ /* 0x000fe4000fffe0ff */
[----:B------:R-:W-:Y:S02]  /*7990*/  UIADD3.64 UR42, UPT, UPT, UR30, 0x4, URZ ;  /* 0x000000041e2a7897 */ /* 0x000fe4000fffe0ff */
[----:B------:R-:W-:-:S02]  /*79a0*/  UIADD3.64 UR44, UPT, UPT, UR30, 0x1fe, URZ ;  /* 0x000001fe1e2c7897 */ /* 0x000fc4000fffe0ff */
[----:B------:R-:W-:Y:S02]  /*79b0*/  UIADD3.64 UR46, UPT, UPT, UR30, 0x200, URZ ;  /* 0x000002001e2e7897 */ /* 0x000fe4000fffe0ff */
[----:B------:R-:W-:Y:S02]  /*79c0*/  UIADD3.64 UR48, UPT, UPT, UR30, 0x202, URZ ;  /* 0x000002021e307897 */ /* 0x000fe4000fffe0ff */
[----:B------:R-:W-:Y:S01]  /*79d0*/  UIADD3.64 UR50, UPT, UPT, UR30, 0x204, URZ ;  /* 0x000002041e327897 */ /* 0x000fe2000fffe0ff */
[----:B------:R-:W-:Y:S01]  /*79e0*/  UMOV UR23, 0x1 ;  /* 0x0000000100177882 */ /* 0x000fe20000000000 */
[----:B0-----:R-:W-:-:S10]  /*79f0*/  UMOV UR15, URZ ;  /* 0x000000ff000f7c82 */ /* 0x001fd40008000000 */
.L_x_17:
[----:B--23--:R-:W2:Y:S04]  /*7a00*/  LDL.64 R14, [R1+0x70] ;  /* 0x00007000010e7983 */ /* 0x00cea80000100a00 */
[----:B------:R-:W3:Y:S04]  /*7a10*/  LDL.64 R8, [R1+0x130] ;  /* 0x0001300001087983 */ /* 0x000ee80000100a00 */
[----:B------:R-:W4:Y:S04]  /*7a20*/  LDL.64 R4, [R1+0x110] ;  /* 0x0001100001047983 */ /* 0x000f280000100a00 */
[----:B------:R-:W5:Y:S04]  /*7a30*/  LDL.64 R6, [R1+0xf0] ;  /* 0x0000f00001067983 */ /* 0x000f680000100a00 */
        /* <DEDUP_REMOVED lines=17> */
[----:B------:R-:W5:Y:S04]  /*7b50*/  LDL.64 R48, [R1] ;  /* 0x0000000001307983 */ /* 0x000f680000100a00 */
[----:B------:R-:W5:Y:S04]  /*7b60*/  LDL.64 R242, [R1+0xf8] ;  /* 0x0000f80001f27983 */ /* 0x000f680000100a00 */
[----:B------:R-:W5:Y:S04]  /*7b70*/  LDL.64 R240, [R1+0xd8] ;  /* 0x0000d80001f07983 */ /* 0x000f680000100a00 */
[----:B------:R-:W5:Y:S04]  /*7b80*/  LDL.64 R238, [R1+0xb8] ;  /* 0x0000b80001ee7983 */ /* 0x000f680000100a00 */
[----:B------:R-:W5:Y:S04]  /*7b90*/  LDL.64 R226, [R1+0x98] ;  /* 0x0000980001e27983 */ /* 0x000f680000100a00 */
[----:B------:R-:W5:Y:S04]  /*7ba0*/  LDL.64 R66, [R1+0x78] ;  /* 0x0000780001427983 */ /* 0x000f680000100a00 */
[----:B------:R-:W5:Y:S01]  /*7bb0*/  LDL.64 R64, [R1+0x38] ;  /* 0x0000380001407983 */ /* 0x000f620000100a00 */
[----:B--2---:R-:W-:-:S03]  /*7bc0*/  IMAD.WIDE R50, R151, 0x2, R14 ;  /* 0x0000000297327825 */ /* 0x004fc600078e020e */
[----:B------:R-:W2:Y:S01]  /*7bd0*/  LDL.64 R14, [R1+0x108] ;  /* 0x00010800010e7983 */ /* 0x000ea20000100a00 */
[----:B---3--:R-:W-:-:S03]  /*7be0*/  IMAD.WIDE R8, R151, 0x2, R8 ;  /* 0x0000000297087825 */ /* 0x008fc600078e0208 */
[----:B------:R-:W3:Y:S01]  /*7bf0*/  LDG.E.U16 R50, desc[UR28][R50.64] ;  /* 0x0000001c32327981 */ /* 0x000ee2000c1e1500 */
[----:B----4-:R-:W-:-:S03]  /*7c00*/  IMAD.WIDE R4, R151, 0x2, R4 ;  /* 0x0000000297047825 */ /* 0x010fc600078e0204 */
[----:B------:R0:W4:Y:S01]  /*7c10*/  LDG.E.U16 R27, desc[UR28][R8.64] ;  /* 0x0000001c081b7981 */ /* 0x000122000c1e1500 */
[----:B-----5:R-:W-:-:S03]  /*7c20*/  IMAD.WIDE R6, R151, 0x2, R6 ;  /* 0x0000000297067825 */ /* 0x020fc600078e0206 */
[----:B------:R1:W5:Y:S04]  /*7c30*/  LDG.E.U16 R26, desc[UR28][R4.64] ;  /* 0x0000001c041a7981 */ /* 0x000368000c1e1500 */
[----:B------:R1:W3:Y:S01]  /*7c40*/  LDG.E.U16 R25, desc[UR28][R6.64] ;  /* 0x0000001c06197981 */ /* 0x0002e2000c1e1500 */
[----:B0-----:R-:W-:-:S03]  /*7c50*/  IMAD.WIDE R8, R151, 0x2, R16 ;  /* 0x0000000297087825 */ /* 0x001fc600078e0210 */
[----:B------:R-:W3:Y:S01]  /*7c60*/  LDL.64 R16, [R1+0x68] ;  /* 0x0000680001107983 */ /* 0x000ee20000100a00 */
[----:B-1----:R-:W-:-:S03]  /*7c70*/  IMAD.WIDE R4, R151, 0x2, R18 ;  /* 0x0000000297047825 */ /* 0x002fc600078e0212 */
[----:B------:R-:W4:Y:S01]  /*7c80*/  LDL.64 R18, [R1+0x8] ;  /* 0x0000080001127983 */ /* 0x000f220000100a00 */
[----:B------:R-:W-:-:S03]  /*7c90*/  IMAD.WIDE R30, R151, 0x2, R22 ;  /* 0x00000002971e7825 */ /* 0x000fc600078e0216 */
[----:B------:R-:W5:Y:S01]  /*7ca0*/  LDL.64 R22, [R1+0x88] ;  /* 0x0000880001167983 */ /* 0x000f620000100a00 */
[----:B------:R-:W-:-:S03]  /*7cb0*/  IMAD.WIDE R6, R151, 0x2, R248 ;  /* 0x0000000297067825 */ /* 0x000fc600078e02f8 */
[----:B------:R-:W5:Y:S01]  /*7cc0*/  LDG.E.U16 R30, desc[UR28][R30.64] ;  /* 0x0000001c1e1e7981 */ /* 0x000f62000c1e1500 */
[----:B------:R-:W-:-:S03]  /*7cd0*/  IMAD.WIDE R28, R151, 0x2, R20 ;  /* 0x00000002971c7825 */ /* 0x000fc600078e0214 */
[----:B------:R-:W5:Y:S01]  /*7ce0*/  LDL.64 R20, [R1+0x28] ;  /* 0x0000280001147983 */ /* 0x000f620000100a00 */
[----:B------:R-:W-:-:S03]  /*7cf0*/  IMAD.WIDE R12, R151, 0x2, R12 ;  /* 0x00000002970c7825 */ /* 0x000fc600078e020c */
[----:B------:R0:W5:Y:S01]  /*7d00*/  LDG.E.U16 R36, desc[UR28][R6.64] ;  /* 0x0000001c06247981 */ /* 0x000162000c1e1500 */
[----:B------:R-:W-:-:S03]  /*7d10*/  IMAD.WIDE R10, R151, 0x2, R10 ;  /* 0x00000002970a7825 */ /* 0x000fc600078e020a */
[----:B------:R1:W5:Y:S04]  /*7d20*/  LDG.E.U16 R39, desc[UR28][R12.64] ;  /* 0x0000001c0c277981 */ /* 0x000368000c1e1500 */
[----:B------:R-:W5:Y:S01]  /*7d30*/  LDG.E.U16 R28, desc[UR28][R28.64] ;  /* 0x0000001c1c1c7981 */ /* 0x000f62000c1e1500 */
[----:B0-----:R-:W-:-:S03]  /*7d40*/  IMAD.WIDE R6, R151, 0x2, R200 ;  /* 0x0000000297067825 */ /* 0x001fc600078e02c8 */
[----:B------:R0:W5:Y:S01]  /*7d50*/  LDG.E.U16 R38, desc[UR28][R10.64] ;  /* 0x0000001c0a267981 */ /* 0x000162000c1e1500 */
[----:B-1----:R-:W-:-:S03]  /*7d60*/  IMAD.WIDE R12, R151, 0x2, R224 ;  /* 0x00000002970c7825 */ /* 0x002fc600078e02e0 */
[----:B------:R1:W5:Y:S04]  /*7d70*/  LDG.E.U16 R31, desc[UR28][R6.64] ;  /* 0x0000001c061f7981 */ /* 0x000368000c1e1500 */
[----:B------:R1:W5:Y:S01]  /*7d80*/  LDG.E.U16 R29, desc[UR28][R4.64] ;  /* 0x0000001c041d7981 */ /* 0x000362000c1e1500 */
[----:B0-----:R-:W-:-:S03]  /*7d90*/  IMAD.WIDE R10, R151, 0x2, R216 ;  /* 0x00000002970a7825 */ /* 0x001fc600078e02d8 */
[----:B------:R0:W5:Y:S01]  /*7da0*/  LDG.E.U16 R34, desc[UR28][R12.64] ;  /* 0x0000001c0c227981 */ /* 0x000162000c1e1500 */
[----:B-1----:R-:W-:-:S03]  /*7db0*/  IMAD.WIDE R6, R151, 0x2, R42 ;  /* 0x0000000297067825 */ /* 0x002fc600078e022a */
[----:B------:R-:W5:Y:S01]  /*7dc0*/  LDL.64 R42, [R1+0xe0] ;  /* 0x0000e000012a7983 */ /* 0x000f620000100a00 */
[----:B------:R-:W-:-:S03]  /*7dd0*/  IMAD.WIDE R4, R151, 0x2, R234 ;  /* 0x0000000297047825 */ /* 0x000fc600078e02ea */
[----:B------:R1:W5:Y:S01]  /*7de0*/  LDG.E.U16 R37, desc[UR28][R8.64] ;  /* 0x0000001c08257981 */ /* 0x000362000c1e1500 */
[----:B0-----:R-:W-:-:S03]  /*7df0*/  IMAD.WIDE R12, R151, 0x2, R44 ;  /* 0x00000002970c7825 */ /* 0x001fc600078e022c */
[----:B------:R-:W5:Y:S04]  /*7e00*/  LDL.64 R44, [R1+0x120] ;  /* 0x00012000012c7983 */ /* 0x000f680000100a00 */
[----:B------:R0:W5:Y:S01]  /*7e10*/  LDG.E.U16 R35, desc[UR28][R4.64] ;  /* 0x0000001c04237981 */ /* 0x000162000c1e1500 */
[----:B-1----:R-:W-:-:S03]  /*7e20*/  IMAD.WIDE R8, R151, 0x2, R208 ;  /* 0x0000000297087825 */ /* 0x002fc600078e02d0 */
[----:B------:R-:W5:Y:S04]  /*7e30*/  LDG.E.U16 R6, desc[UR28][R6.64] ;  /* 0x0000001c06067981 */ /* 0x000f68000c1e1500 */
[----:B------:R-:W5:Y:S01]  /*7e40*/  LDG.E.U16 R24, desc[UR28][R12.64] ;  /* 0x0000001c0c187981 */ /* 0x000f62000c1e1500 */
[----:B0-----:R-:W-:-:S03]  /*7e50*/  IMAD.WIDE R4, R151, 0x2, R32 ;  /* 0x0000000297047825 */ /* 0x001fc600078e0220 */
[----:B------:R0:W5:Y:S04]  /*7e60*/  LDG.E.U16 R33, desc[UR28][R10.64] ;  /* 0x0000001c0a217981 */ /* 0x000168000c1e1500 */
[----:B------:R-:W5:Y:S04]  /*7e70*/  LDG.E.U16 R4, desc[UR28][R4.64] ;  /* 0x0000001c04047981 */ /* 0x000f68000c1e1500 */
[----:B------:R-:W5:Y:S01]  /*7e80*/  LDG.E.U16 R32, desc[UR28][R8.64] ;  /* 0x0000001c08207981 */ /* 0x000f62000c1e1500 */
[----:B0-----:R-:W-:-:S03]  /*7e90*/  IMAD.WIDE R10, R151, 0x2, R40 ;  /* 0x00000002970a7825 */ /* 0x001fc600078e0228 */
[----:B------:R-:W5:Y:S04]  /*7ea0*/  LDL.64 R40, [R1+0xa0] ;  /* 0x0000a00001287983 */ /* 0x000f680000100a00 */
[----:B------:R-:W5:Y:S01]  /*7eb0*/  LDG.E.U16 R7, desc[UR28][R10.64] ;  /* 0x0000001c0a077981 */ /* 0x000f62000c1e1500 */
[----:B--2---:R-:W-:-:S05]  /*7ec0*/  IMAD.WIDE R14, R151, 0x2, R14 ;  /* 0x00000002970e7825 */ /* 0x004fca00078e020e */
[----:B------:R0:W2:Y:S02]  /*7ed0*/  LDG.E.U16 R5, desc[UR28][R14.64] ;  /* 0x0000001c0e057981 */ /* 0x0000a4000c1e1500 */
[C---:B0-----:R-:W-:Y:S02]  /*7ee0*/  IMAD.WIDE R14, R151.reuse, 0x2, R46 ;  /* 0x00000002970e7825 */ /* 0x041fe400078e022e */
[----:B------:R-:W2:Y:S02]  /*7ef0*/  LDL.64 R46, [R1+0x20] ;  /* 0x00002000012e7983 */ /* 0x000ea40000100a00 */
[----:B---3--:R-:W-:-:S04]  /*7f00*/  IMAD.WIDE R16, R151, 0x2, R16 ;  /* 0x0000000297107825 */ /* 0x008fc800078e0210 */
[----:B----4-:R-:W-:-:S04]  /*7f10*/  IMAD.WIDE R10, R151, 0x2, R18 ;  /* 0x00000002970a7825 */ /* 0x010fc800078e0212 */
[C---:B-----5:R-:W-:Y:S01]  /*7f20*/  IMAD.WIDE R8, R151.reuse, 0x2, R22 ;  /* 0x0000000297087825 */ /* 0x060fe200078e0216 */
[----:B------:R-:W3:Y:S04]  /*7f30*/  LDG.E.U16 R19, desc[UR28][R10.64] ;  /* 0x0000001c0a137981 */ /* 0x000ee8000c1e1500 */
[----:B------:R0:W4:Y:S01]  /*7f40*/  LDG.E.U16 R22, desc[UR28][R16.64] ;  /* 0x0000001c10167981 */ /* 0x000122000c1e1500 */
[----:B------:R-:W-:-:S03]  /*7f50*/  IMAD.WIDE R12, R151, 0x2, R20 ;  /* 0x00000002970c7825 */ /* 0x000fc600078e0214 */
[----:B------:R-:W5:Y:S04]  /*7f60*/  LDG.E.U16 R23, desc[UR28][R8.64] ;  /* 0x0000001c08177981 */ /* 0x000f68000c1e1500 */
[----:B------:R1:W3:Y:S01]  /*7f70*/  LDG.E.U16 R21, desc[UR28][R14.64] ;  /* 0x0000001c0e157981 */ /* 0x0002e2000c1e1500 */
[----:B0-----:R-:W-:-:S03]  /*7f80*/  IMAD.WIDE R16, R151, 0x2, R232 ;  /* 0x0000000297107825 */ /* 0x001fc600078e02e8 */
[----:B------:R0:W3:Y:S01]  /*7f90*/  LDG.E.U16 R20, desc[UR28][R12.64] ;  /* 0x0000001c0c147981 */ /* 0x0000e2000c1e1500 */
[----:B------:R-:W-:-:S03]  /*7fa0*/  IMAD.WIDE R10, R151, 0x2, R206 ;  /* 0x00000002970a7825 */ /* 0x000fc600078e02ce */
[----:B------:R-:W3:Y:S01]  /*7fb0*/  LDG.E.U16 R17, desc[UR28][R16.64] ;  /* 0x0000001c10117981 */ /* 0x000ee2000c1e1500 */
[----:B-1----:R-:W-:-:S04]  /*7fc0*/  IMAD.WIDE R14, R151, 0x2, R222 ;  /* 0x00000002970e7825 */ /* 0x002fc800078e02de */
[C---:B------:R-:W-:Y:S01]  /*7fd0*/  IMAD.WIDE R8, R151.reuse, 0x2, R246 ;  /* 0x0000000297087825 */ /* 0x040fe200078e02f6 */
[----:B------:R-:W3:Y:S03]  /*7fe0*/  LDG.E.U16 R16, desc[UR28][R14.64] ;  /* 0x0000001c0e107981 */ /* 0x000ee6000c1e1500 */
[C---:B0-----:R-:W-:Y:S01]  /*7ff0*/  IMAD.WIDE R12, R151.reuse, 0x2, R214 ;  /* 0x00000002970c7825 */ /* 0x041fe200078e02d6 */
[----:B------:R0:W3:Y:S04]  /*8000*/  LDG.E.U16 R18, desc[UR28][R8.64] ;  /* 0x0000001c08127981 */ /* 0x0000e8000c1e1500 */
[----:B------:R1:W3:Y:S01]  /*8010*/  LDG.E.U16 R14, desc[UR28][R10.64] ;  /* 0x0000001c0a0e7981 */ /* 0x0002e2000c1e1500 */
[----:B------:R-:W-:-:S03]  /*8020*/  IMAD.WIDE R42, R151, 0x2, R42 ;  /* 0x00000002972a7825 */ /* 0x000fc600078e022a */
[----:B------:R-:W3:Y:S01]  /*8030*/  LDG.E.U16 R15, desc[UR28][R12.64] ;  /* 0x0000001c0c0f7981 */ /* 0x000ee2000c1e1500 */
[----:B0-----:R-:W-:-:S04]  /*8040*/  IMAD.WIDE R8, R151, 0x2, R198 ;  /* 0x0000000297087825 */ /* 0x001fc800078e02c6 */
[C---:B-1----:R-:W-:Y:S02]  /*8050*/  IMAD.WIDE R10, R151.reuse, 0x2, R60 ;  /* 0x00000002970a7825 */ /* 0x042fe400078e023c */
[----:B------:R-:W3:Y:S02]  /*8060*/  LDL.64 R60, [R1+0x58] ;  /* 0x00005800013c7983 */ /* 0x000ee40000100a00 */
[C---:B------:R-:W-:Y:S02]  /*8070*/  IMAD.WIDE R44, R151.reuse, 0x2, R44 ;  /* 0x00000002972c7825 */ /* 0x040fe400078e022c */
[----:B------:R-:W3:Y:S04]  /*8080*/  LDG.E.U16 R11, desc[UR28][R10.64] ;  /* 0x0000001c0a0b7981 */ /* 0x000ee8000c1e1500 */
[----:B------:R0:W3:Y:S04]  /*8090*/  LDG.E.U16 R13, desc[UR28][R8.64] ;  /* 0x0000001c080d7981 */ /* 0x0000e8000c1e1500 */
[----:B------:R1:W3:Y:S04]  /*80a0*/  LDG.E.U16 R12, desc[UR28][R44.64] ;  /* 0x0000001c2c0c7981 */ /* 0x0002e8000c1e1500 */
[----:B------:R1:W3:Y:S01]  /*80b0*/  LDG.E.U16 R10, desc[UR28][R42.64] ;  /* 0x0000001c2a0a7981 */ /* 0x0002e2000c1e1500 */
[----:B0-----:R-:W-:-:S04]  /*80c0*/  IMAD.WIDE R8, R151, 0x2, R58 ;  /* 0x0000000297087825 */ /* 0x001fc800078e023a */
[C---:B-1----:R-:W-:Y:S02]  /*80d0*/  IMAD.WIDE R44, R151.reuse, 0x2, R52 ;  /* 0x00000002972c7825 */ /* 0x042fe400078e0234 */
[----:B------:R-:W4:Y:S02]  /*80e0*/  LDG.E.U16 R9, desc[UR28][R8.64] ;  /* 0x0000001c08097981 */ /* 0x000f24000c1e1500 */
[C---:B------:R-:W-:Y:S02]  /*80f0*/  IMAD.WIDE R42, R151.reuse, 0x2, R54 ;  /* 0x00000002972a7825 */ /* 0x040fe400078e0236 */
[----:B------:R-:W4:Y:S02]  /*8100*/  LDG.E.U16 R53, desc[UR28][R44.64] ;  /* 0x0000001c2c357981 */ /* 0x000f24000c1e1500 */
[C---:B------:R-:W-:Y:S02]  /*8110*/  IMAD.WIDE R40, R151.reuse, 0x2, R40 ;  /* 0x0000000297287825 */ /* 0x040fe400078e0228 */
[----:B------:R0:W4:Y:S04]  /*8120*/  LDG.E.U16 R52, desc[UR28][R42.64] ;  /* 0x0000001c2a347981 */ /* 0x000128000c1e1500 */
[----:B------:R1:W4:Y:S01]  /*8130*/  LDG.E.U16 R8, desc[UR28][R40.64] ;  /* 0x0000001c28087981 */ /* 0x000322000c1e1500 */
[----:B0-----:R-:W-:-:S04]  /*8140*/  IMAD.WIDE R42, R151, 0x2, R230 ;  /* 0x00000002972a7825 */ /* 0x001fc800078e02e6 */
[C---:B-1----:R-:W-:Y:S02]  /*8150*/  IMAD.WIDE R40, R151.reuse, 0x2, R56 ;  /* 0x0000000297287825 */ /* 0x042fe400078e0238 */
[----:B------:R0:W4:Y:S04]  /*8160*/  LDG.E.U16 R57, desc[UR28][R42.64] ;  /* 0x0000001c2a397981 */ /* 0x000128000c1e1500 */
[----:B------:R1:W4:Y:S01]  /*8170*/  LDG.E.U16 R51, desc[UR28][R40.64] ;  /* 0x0000001c28337981 */ /* 0x000322000c1e1500 */
[----:B0-----:R-:W-:-:S03]  /*8180*/  IMAD.WIDE R42, R151, 0x2, R62 ;  /* 0x00000002972a7825 */ /* 0x001fc600078e023e */
[----:B------:R-:W4:Y:S01]  /*8190*/  LDL.64 R62, [R1+0x18] ;  /* 0x00001800013e7983 */ /* 0x000f220000100a00 */
[----:B-1----:R-:W-:-:S04]  /*81a0*/  IMAD.WIDE R40, R151, 0x2, R244 ;  /* 0x0000000297287825 */ /* 0x002fc800078e02f4 */
[C---:B------:R-:W-:Y:S01]  /*81b0*/  IMAD.WIDE R48, R151.reuse, 0x2, R48 ;  /* 0x0000000297307825 */ /* 0x040fe200078e0230 */
[----:B------:R0:W5:Y:S03]  /*81c0*/  LDG.E.U16 R56, desc[UR28][R40.64] ;  /* 0x0000001c28387981 */ /* 0x000166000c1e1500 */
[C---:B------:R-:W-:Y:S01]  /*81d0*/  IMAD.WIDE R44, R151.reuse, 0x2, R220 ;  /* 0x00000002972c7825 */ /* 0x040fe200078e02dc */
[----:B------:R1:W5:Y:S04]  /*81e0*/  LDG.E.U16 R55, desc[UR28][R48.64] ;  /* 0x0000001c30377981 */ /* 0x000368000c1e1500 */
[----:B------:R1:W5:Y:S01]  /*81f0*/  LDG.E.U16 R58, desc[UR28][R44.64] ;  /* 0x0000001c2c3a7981 */ /* 0x000362000c1e1500 */
[----:B0-----:R-:W-:-:S04]  /*8200*/  IMAD.WIDE R40, R151, 0x2, R196 ;  /* 0x0000000297287825 */ /* 0x001fc800078e02c4 */
[----:B-1----:R-:W-:-:S04]  /*8210*/  IMAD.WIDE R48, R151, 0x2, R204 ;  /* 0x0000000297307825 */ /* 0x002fc800078e02cc */
[C---:B------:R-:W-:Y:S02]  /*8220*/  IMAD.WIDE R44, R151.reuse, 0x2, R242 ;  /* 0x00000002972c7825 */ /* 0x040fe400078e02f2 */
[----:B------:R-:W5:Y:S04]  /*8230*/  LDG.E.U16 R48, desc[UR28][R48.64] ;  /* 0x0000001c30307981 */ /* 0x000f68000c1e1500 */
[----:B------:R-:W5:Y:S04]  /*8240*/  LDG.E.U16 R44, desc[UR28][R44.64] ;  /* 0x0000001c2c2c7981 */ /* 0x000f68000c1e1500 */
[----:B------:R0:W5:Y:S02]  /*8250*/  LDG.E.U16 R49, desc[UR28][R42.64] ;  /* 0x0000001c2a317981 */ /* 0x000164000c1e1500 */
[----:B0-----:R-:W-:-:S06]  /*8260*/  IMAD.WIDE R42, R151, 0x2, R238 ;  /* 0x00000002972a7825 */ /* 0x001fcc00078e02ee */
[----:B------:R-:W5:Y:S01]  /*8270*/  LDG.E.U16 R42, desc[UR28][R42.64] ;  /* 0x0000001c2a2a7981 */ /* 0x000f62000c1e1500 */
[----:B--2---:R-:W-:-:S05]  /*8280*/  IMAD.WIDE R46, R151, 0x2, R46 ;  /* 0x00000002972e7825 */ /* 0x004fca00078e022e */
[----:B------:R0:W2:Y:S02]  /*8290*/  LDG.E.U16 R54, desc[UR28][R46.64] ;  /* 0x0000001c2e367981 */ /* 0x0000a4000c1e1500 */
[----:B0-----:R-:W-:-:S06]  /*82a0*/  IMAD.WIDE R46, R151, 0x2, R212 ;  /* 0x00000002972e7825 */ /* 0x001fcc00078e02d4 */
[----:B------:R-:W2:Y:S04]  /*82b0*/  LDG.E.U16 R46, desc[UR28][R46.64] ;  /* 0x0000001c2e2e7981 */ /* 0x000ea8000c1e1500 */
[----:B------:R0:W2:Y:S02]  /*82c0*/  LDG.E.U16 R47, desc[UR28][R40.64] ;  /* 0x0000001c282f7981 */ /* 0x0000a4000c1e1500 */
[----:B0-----:R-:W-:-:S05]  /*82d0*/  IMAD.WIDE R40, R151, 0x2, R240 ;  /* 0x0000000297287825 */ /* 0x001fca00078e02f0 */
[----:B------:R0:W2:Y:S02]  /*82e0*/  LDG.E.U16 R45, desc[UR28][R40.64] ;  /* 0x0000001c282d7981 */ /* 0x0000a4000c1e1500 */
[----:B0-----:R-:W-:-:S05]  /*82f0*/  IMAD.WIDE R40, R151, 0x2, R226 ;  /* 0x0000000297287825 */ /* 0x001fca00078e02e2 */
[----:B------:R0:W2:Y:S02]  /*8300*/  LDG.E.U16 R43, desc[UR28][R40.64] ;  /* 0x0000001c282b7981 */ /* 0x0000a4000c1e1500 */
[----:B0-----:R-:W-:-:S05]  /*8310*/  IMAD.WIDE R40, R151, 0x2, R66 ;  /* 0x0000000297287825 */ /* 0x001fca00078e0242 */
[----:B------:R3:W2:Y:S02]  /*8320*/  LDG.E.U16 R59, desc[UR28][R40.64] ;  /* 0x0000001c283b7981 */ /* 0x0006a4000c1e1500 */
[----:B---3--:R-:W-:-:S05]  /*8330*/  IMAD.WIDE R40, R151, 0x2, R60 ;  /* 0x0000000297287825 */ /* 0x008fca00078e023c */
[----:B------:R0:W3:Y:S02]  /*8340*/  LDG.E.U16 R60, desc[UR28][R40.64] ;  /* 0x0000001c283c7981 */ /* 0x0000e4000c1e1500 */
[----:B0-----:R-:W-:-:S05]  /*8350*/  IMAD.WIDE R40, R151, 0x2, R64 ;  /* 0x0000000297287825 */ /* 0x001fca00078e0240 */
[----:B------:R4:W2:Y:S02]  /*8360*/  LDG.E.U16 R61, desc[UR28][R40.64] ;  /* 0x0000001c283d7981 */ /* 0x0008a4000c1e1500 */
[----:B----4-:R-:W-:-:S05]  /*8370*/  IMAD.WIDE R40, R151, 0x2, R62 ;  /* 0x0000000297287825 */ /* 0x010fca00078e023e */
[----:B------:R0:W4:Y:S02]  /*8380*/  LDG.E.U16 R62, desc[UR28][R40.64] ;  /* 0x0000001c283e7981 */ /* 0x000124000c1e1500 */
[----:B0-----:R-:W-:-:S05]  /*8390*/  IMAD.WIDE R40, R151, 0x2, R250 ;  /* 0x0000000297287825 */ /* 0x001fca00078e02fa */
[----:B------:R0:W2:Y:S02]  /*83a0*/  LDG.E.U16 R63, desc[UR28][R40.64] ;  /* 0x0000001c283f7981 */ /* 0x0000a4000c1e1500 */
[----:B0-----:R-:W-:-:S05]  /*83b0*/  IMAD.WIDE R40, R151, 0x2, R236 ;  /* 0x0000000297287825 */ /* 0x001fca00078e02ec */
[----:B------:R0:W2:Y:S02]  /*83c0*/  LDG.E.U16 R64, desc[UR28][R40.64] ;  /* 0x0000001c28407981 */ /* 0x0000a4000c1e1500 */
[----:B0-----:R-:W-:-:S05]  /*83d0*/  IMAD.WIDE R40, R151, 0x2, R228 ;  /* 0x0000000297287825 */ /* 0x001fca00078e02e4 */
[----:B------:R0:W2:Y:S02]  /*83e0*/  LDG.E.U16 R65, desc[UR28][R40.64] ;  /* 0x0000001c28417981 */ /* 0x0000a4000c1e1500 */
[----:B0-----:R-:W-:-:S05]  /*83f0*/  IMAD.WIDE R40, R151, 0x2, R218 ;  /* 0x0000000297287825 */ /* 0x001fca00078e02da */
[----:B------:R0:W2:Y:S02]  /*8400*/  LDG.E.U16 R66, desc[UR28][R40.64] ;  /* 0x0000001c28427981 */ /* 0x0000a4000c1e1500 */
[----:B0-----:R-:W-:-:S05]  /*8410*/  IMAD.WIDE R40, R151, 0x2, R210 ;  /* 0x0000000297287825 */ /* 0x001fca00078e02d2 */
[----:B------:R0:W3:Y:S02]  /*8420*/  LDG.E.U16 R67, desc[UR28][R40.64] ;  /* 0x0000001c28437981 */ /* 0x0000e4000c1e1500 */
[----:B0-----:R-:W-:-:S05]  /*8430*/  IMAD.WIDE R40, R151, 0x2, R202 ;  /* 0x0000000297287825 */ /* 0x001fca00078e02ca */
[----:B------:R0:W3:Y:S02]  /*8440*/  LDG.E.U16 R238, desc[UR28][R40.64] ;  /* 0x0000001c28ee7981 */ /* 0x0000e4000c1e1500 */
[----:B0-----:R-:W-:-:S06]  /*8450*/  IMAD.WIDE R40, R151, 0x2, R194 ;  /* 0x0000000297287825 */ /* 0x001fcc00078e02c2 */
[----:B------:R0:W3:Y:S01]  /*8460*/  LDG.E.U16 R41, desc[UR28][R40.64] ;  /* 0x0000001c28297981 */ /* 0x0000e2000c1e1500 */
[----:B------:R-:W0:Y:S01]  /*8470*/  S2R R226, SR_TID.X ;  /* 0x0000000000e27919 */ /* 0x000e220000002100 */
[----:B------:R-:W-:Y:S01]  /*8480*/  UIADD3 UR25, UPT, UPT, UR4, 0x80, URZ ;  /* 0x0000008004197890 */ /* 0x000fe2000fffe0ff */
[----:B0-----:R-:W-:Y:S02]  /*8490*/  SHF.R.S32.HI R40, RZ, 0x6, R226 ;  /* 0x00000006ff287819 */ /* 0x001fe400000114e2 */
[C---:B------:R-:W-:Y:S02]  /*84a0*/  LOP3.LUT R239, R226.reuse, 0x3f, RZ, 0xc0, !PT ;  /* 0x0000003fe2ef7812 */ /* 0x040fe400078ec0ff */
[----:B------:R-:W-:-:S05]  /*84b0*/  LOP3.LUT R226, R226, 0x10, RZ, 0xc0, !PT ;  /* 0x00000010e2e27812 */ /* 0x000fca00078ec0ff */
[----:B------:R-:W-:Y:S01]  /*84c0*/  IMAD.SHL.U32 R226, R226, 0x4, RZ ;  /* 0x00000004e2e27824 */ /* 0x000fe200078e00ff */
[----:B------:R-:W-:Y:S01]  /*84d0*/  SGXT R40, R40, 0x1 ;  /* 0x000000012828781a */ /* 0x000fe20000000200 */
[----:B------:R-:W-:Y:S02]  /*84e0*/  IMAD.SHL.U32 R239, R239, 0x2, RZ ;  /* 0x00000002efef7824 */ /* 0x000fe400078e00ff */
[----:B------:R-:W-:-:S03]  /*84f0*/  VIADD R227, R226, 0x34 ;  /* 0x00000034e2e37836 */ /* 0x000fc60000000000 */
[----:B------:R-:W-:Y:S02]  /*8500*/  LOP3.LUT R239, R239, 0x90, R40, 0x78, !PT ;  /* 0x00000090efef7812 */ /* 0x000fe400078e7828 */
[----:B------:R-:W-:Y:S02]  /*8510*/  LOP3.LUT R227, R227, UR25, RZ, 0xfc, !PT ;  /* 0x00000019e3e37c12 */ /* 0x000fe4000f8efcff */
[----:B------:R-:W-:Y:S02]  /*8520*/  IADD3 R40, PT, PT, R226, 0x35, RZ ;  /* 0x00000035e2287810 */ /* 0x000fe40007ffe0ff */
[----:B------:R-:W-:Y:S01]  /*8530*/  ISETP.GE.AND P6, PT, R0, R227, PT ;  /* 0x000000e30000720c */ /* 0x000fe20003fc6270 */
[----:B------:R-:W-:Y:S01]  /*8540*/  VIADD R227, R226, 0x36 ;  /* 0x00000036e2e37836 */ /* 0x000fe20000000000 */
[----:B------:R-:W-:-:S04]  /*8550*/  LOP3.LUT R40, R40, UR25, RZ, 0xfc, !PT ;  /* 0x0000001928287c12 */ /* 0x000fc8000f8efcff */
[----:B------:R-:W-:Y:S02]  /*8560*/  LOP3.LUT R227, R227, UR25, RZ, 0xfc, !PT ;  /* 0x00000019e3e37c12 */ /* 0x000fe4000f8efcff */
[----:B------:R-:W-:Y:S01]  /*8570*/  ISETP.GE.AND P2, PT, R0, R40, PT ;  /* 0x000000280000720c */ /* 0x000fe20003f46270 */
[----:B------:R-:W-:Y:S01]  /*8580*/  VIADD R40, R226, 0x37 ;  /* 0x00000037e2287836 */ /* 0x000fe20000000000 */
[----:B------:R-:W-:Y:S02]  /*8590*/  ISETP.GE.AND P4, PT, R0, R227, PT ;  /* 0x000000e30000720c */ /* 0x000fe40003f86270 */
[----:B------:R-:W-:Y:S02]  /*85a0*/  IADD3 R227, PT, PT, R226, 0x30, RZ ;  /* 0x00000030e2e37810 */ /* 0x000fe40007ffe0ff */
[----:B------:R-:W-:Y:S02]  /*85b0*/  LOP3.LUT R40, R40, UR25, RZ, 0xfc, !PT ;  /* 0x0000001928287c12 */ /* 0x000fe4000f8efcff */
[----:B------:R-:W-:-:S02]  /*85c0*/  LOP3.LUT R227, R227, UR25, RZ, 0xfc, !PT ;  /* 0x00000019e3e37c12 */ /* 0x000fc4000f8efcff */
[----:B------:R-:W-:Y:S01]  /*85d0*/  ISETP.GE.AND P3, PT, R0, R40, PT ;  /* 0x000000280000720c */ /* 0x000fe20003f66270 */
[----:B------:R-:W-:Y:S01]  /*85e0*/  VIADD R40, R226, 0x31 ;  /* 0x00000031e2287836 */ /* 0x000fe20000000000 */
[----:B------:R-:W-:Y:S01]  /*85f0*/  ISETP.GE.AND P1, PT, R0, R227, PT ;  /* 0x000000e30000720c */ /* 0x000fe20003f26270 */
[----:B------:R-:W-:-:S03]  /*8600*/  VIADD R227, R226, 0x33 ;  /* 0x00000033e2e37836 */ /* 0x000fc60000000000 */
[----:B------:R-:W-:Y:S02]  /*8610*/  LOP3.LUT R40, R40, UR25, RZ, 0xfc, !PT ;  /* 0x0000001928287c12 */ /* 0x000fe4000f8efcff */
[----:B------:R-:W-:Y:S02]  /*8620*/  LOP3.LUT R227, R227, UR25, RZ, 0xfc, !PT ;  /* 0x00000019e3e37c12 */ /* 0x000fe4000f8efcff */
[C---:B------:R-:W-:Y:S02]  /*8630*/  ISETP.GE.AND P5, PT, R0.reuse, R40, PT ;  /* 0x000000280000720c */ /* 0x040fe40003fa6270 */
[----:B------:R-:W-:Y:S02]  /*8640*/  SEL R40, RZ, 0x4, P2 ;  /* 0x00000004ff287807 */ /* 0x000fe40001000000 */
[----:B------:R-:W-:Y:S01]  /*8650*/  ISETP.GE.AND P2, PT, R0, R227, PT ;  /* 0x000000e30000720c */ /* 0x000fe20003f46270 */
[----:B------:R-:W-:Y:S01]  /*8660*/  VIADD R227, R226, 0x32 ;  /* 0x00000032e2e37836 */ /* 0x000fe20000000000 */
[----:B------:R-:W-:Y:S01]  /*8670*/  LOP3.LUT R240, R3, 0x20, RZ, 0x3c, !PT ;  /* 0x0000002003f07812 */ /* 0x000fe200078e3cff */
[----:B------:R-:W-:Y:S03]  /*8680*/  STS.U16 [R3+UR16+0x4000], R27 ;  /* 0x0040001b03007988 */ /* 0x000fe60008000410 */
[----:B------:R-:W-:Y:S01]  /*8690*/  LOP3.LUT R227, R227, UR25, RZ, 0xfc, !PT ;  /* 0x00000019e3e37c12 */ /* 0x000fe2000f8efcff */
[----:B------:R-:W-:Y:S01]  /*86a0*/  STS.U16 [R3+UR16+0x4400], R26 ;  /* 0x0044001a03007988 */ /* 0x000fe20008000410 */
[----:B------:R-:W-:-:S03]  /*86b0*/  SEL R241, RZ, 0x7fff8, P6 ;  /* 0x0007fff8fff17807 */ /* 0x000fc60003000000 */
        /* <DEDUP_REMOVED lines=13> */
[----:B------:R-:W-:Y:S01]  /*8790*/  STS.U16 [R3+UR16+0x7c00], R31 ;  /* 0x007c001f03007988 */ /* 0x000fe20008000410 */
[----:B------:R-:W-:-:S03]  /*87a0*/  ISETP.GE.AND P6, PT, R0, R227, PT ;  /* 0x000000e30000720c */ /* 0x000fc60003fc6270 */
[----:B------:R0:W-:Y:S01]  /*87b0*/  STS.U16 [R240+UR16+0x4100], R4 ;  /* 0x00410004f0007988 */ /* 0x0001e20008000410 */
[----:B------:R-:W-:-:S03]  /*87c0*/  VIADD R227, R226, UR4 ;  /* 0x00000004e2e37c36 */ /* 0x000fc60008000000 */
[----:B------:R1:W-:Y:S01]  /*87d0*/  STS.U16 [R240+UR16+0x4500], R5 ;  /* 0x00450005f0007988 */ /* 0x0003e20008000410 */
[----:B------:R-:W-:-:S03]  /*87e0*/  UMOV UR4, 0x1 ;  /* 0x0000000100047882 */ /* 0x000fc60000000000 */
[----:B------:R0:W-:Y:S04]  /*87f0*/  STS.U16 [R240+UR16+0x4900], R24 ;  /* 0x00490018f0007988 */ /* 0x0001e80008000410 */
[----:B------:R-:W-:Y:S01]  /*8800*/  STS.U16 [R240+UR16+0x4d00], R6 ;  /* 0x004d0006f0007988 */ /* 0x000fe20008000410 */
[----:B------:R-:W-:-:S04]  /*8810*/  @!UP1 UIADD3 UR4, UPT, UPT, -UR4, 0x100000, URZ ;  /* 0x0010000004049890 */ /* 0x000fc8000fffe1ff */
[----:B------:R-:W-:Y:S02]  /*8820*/  @!UP1 USHF.L.U32 UR5, UR4, 0xb, URZ ;  /* 0x0000000b04059899 */ /* 0x000fe400080006ff */
[----:B------:R-:W-:Y:S01]  /*8830*/  @!UP1 USHF.L.U32 UR4, UR4, 0x1, URZ ;  /* 0x0000000104049899 */ /* 0x000fe200080006ff */
[----:B------:R-:W-:Y:S04]  /*8840*/  STS.U16 [R240+UR16+0x5100], R7 ;  /* 0x00510007f0007988 */ /* 0x000fe80008000410 */
[----:B-----5:R-:W-:Y:S04]  /*8850*/  STS.U16 [R240+UR16+0x5500], R23 ;  /* 0x00550017f0007988 */ /* 0x020fe80008000410 */
[----:B------:R-:W-:Y:S04]  /*8860*/  STS.U16 [R240+UR16+0x5900], R22 ;  /* 0x00590016f0007988 */ /* 0x000fe80008000410 */
[----:B------:R-:W-:Y:S04]  /*8870*/  STS.U16 [R240+UR16+0x5d00], R21 ;  /* 0x005d0015f0007988 */ /* 0x000fe80008000410 */
[----:B------:R-:W-:Y:S01]  /*8880*/  STS.U16 [R240+UR16+0x6100], R20 ;  /* 0x00610014f0007988 */ /* 0x000fe20008000410 */
[----:B------:R-:W-:-:S03]  /*8890*/  LOP3.LUT R239, R239, 0x60, RZ, 0x3c, !PT ;  /* 0x00000060efef7812 */ /* 0x000fc600078e3cff */
[----:B------:R-:W-:Y:S04]  /*88a0*/  STS.U16 [R240+UR16+0x6500], R19 ;  /* 0x00650013f0007988 */ /* 0x000fe80008000410 */
[----:B------:R-:W-:Y:S01]  /*88b0*/  STS.U16 [R240+UR16+0x6900], R18 ;  /* 0x00690012f0007988 */ /* 0x000fe20008000410 */
[----:B------:R-:W-:-:S03]  /*88c0*/  VOTEU.ALL UP3, P0 ;  /* 0x0000000000ff7886 */ /* 0x000fc60000060000 */
        /* <DEDUP_REMOVED lines=9> */
[----:B------:R0:W-:Y:S04]  /*8960*/  STS.U16 [R252+UR16+0x5200], R8 ;  /* 0x00520008fc007988 */ /* 0x0001e80008000410 */
[----:B------:R-:W-:Y:S04]  /*8970*/  STS.U16 [R252+UR16+0x5600], R51 ;  /* 0x00560033fc007988 */ /* 0x000fe80008000410 */
[----:B------:R-:W-:Y:S04]  /*8980*/  STS.U16 [R252+UR16+0x5a00], R52 ;  /* 0x005a0034fc007988 */ /* 0x000fe80008000410 */
[----:B------:R-:W-:Y:S04]  /*8990*/  STS.U16 [R252+UR16+0x5e00], R53 ;  /* 0x005e0035fc007988 */ /* 0x000fe80008000410 */
[----:B--2---:R-:W-:Y:S04]  /*89a0*/  STS.U16 [R252+UR16+0x6200], R54 ;  /* 0x00620036fc007988 */ /* 0x004fe80008000410 */
        /* <DEDUP_REMOVED lines=13> */
[----:B---3--:R-:W-:Y:S04]  /*8a80*/  STS.U16 [R239+UR16+0x5b00], R60 ;  /* 0x005b003cef007988 */ /* 0x008fe80008000410 */
[----:B------:R-:W-:Y:S04]  /*8a90*/  STS.U16 [R239+UR16+0x5f00], R61 ;  /* 0x005f003def007988 */ /* 0x000fe80008000410 */
[----:B----4-:R-:W-:Y:S04]  /*8aa0*/  STS.U16 [R239+UR16+0x6300], R62 ;  /* 0x0063003eef007988 */ /* 0x010fe80008000410 */
[----:B------:R-:W-:Y:S04]  /*8ab0*/  STS.U16 [R239+UR16+0x6700], R63 ;  /* 0x0067003fef007988 */ /* 0x000fe80008000410 */
[----:B------:R-:W-:Y:S04]  /*8ac0*/  STS.U16 [R239+UR16+0x6b00], R64 ;  /* 0x006b0040ef007988 */ /* 0x000fe80008000410 */
[----:B------:R-:W-:Y:S04]  /*8ad0*/  STS.U16 [R239+UR16+0x6f00], R65 ;  /* 0x006f0041ef007988 */ /* 0x000fe80008000410 */
[----:B------:R-:W-:Y:S04]  /*8ae0*/  STS.U16 [R239+UR16+0x7300], R66 ;  /* 0x00730042ef007988 */ /* 0x000fe80008000410 */
[----:B------:R-:W-:Y:S04]  /*8af0*/  STS.U16 [R239+UR16+0x7700], R67 ;  /* 0x00770043ef007988 */ /* 0x000fe80008000410 */
[----:B------:R-:W-:Y:S04]  /*8b00*/  STS.U16 [R239+UR16+0x7b00], R238 ;  /* 0x007b00eeef007988 */ /* 0x000fe80008000410 */
[----:B------:R2:W-:Y:S01]  /*8b10*/  STS.U16 [R239+UR16+0x7f00], R41 ;  /* 0x007f0029ef007988 */ /* 0x0005e20008000410 */
[----:B------:R3:W-:Y:S06]  /*8b20*/  MEMBAR.ALL.CTA ;  /* 0x0000000000007992 */ /* 0x0007ec0000008000 */
[----:B---3--:R-:W-:Y:S04]  /*8b30*/  FENCE.VIEW.ASYNC.S ;  /* 0x00000000000073c6 */ /* 0x008fe80000000000 */
[----:B------:R-:W3:Y:S02]  /*8b40*/  FENCE.VIEW.ASYNC.S ;  /* 0x00000000000073c6 */ /* 0x000ee40000000000 */
[----:B---3--:R3:W4:Y:S01]  /*8b50*/  @!UP3 SYNCS.EXCH.64 URZ, [UR16+0xe010], UR4 ;  /* 0x00e0100410ffb5b2 */ /* 0x0087220008000100 */
[C---:B0-----:R-:W-:Y:S01]  /*8b60*/  VIADD R4, R227.reuse, 0x82 ;  /* 0x00000082e3047836 */ /* 0x041fe20000000000 */
[----:B-1----:R-:W-:Y:S01]  /*8b70*/  SEL R5, RZ, 0x1, P3 ;  /* 0x00000001ff057807 */ /* 0x002fe20001800000 */
[C---:B------:R-:W-:Y:S01]  /*8b80*/  VIADD R24, R227.reuse, 0x84 ;  /* 0x00000084e3187836 */ /* 0x040fe20000000000 */
[----:B----4-:R-:W-:Y:S02]  /*8b90*/  BAR.SYNC.DEFER_BLOCKING 0x0 ;  /* 0x0000000000007b1d */ /* 0x010fe40000010000 */
[----:B------:R-:W-:Y:S01]  /*8ba0*/  ISETP.GE.AND P3, PT, R0, R4, PT ;  /* 0x000000040000720c */ /* 0x000fe20003f66270 */
[----:B-----5:R-:W-:Y:S01]  /*8bb0*/  VIADD R9, R226, 0x3d ;  /* 0x0000003de2097836 */ /* 0x020fe20000000000 */
[----:B------:R-:W-:-:S02]  /*8bc0*/  IADD3 R4, PT, PT, R227, 0x83, RZ ;  /* 0x00000083e3047810 */ /* 0x000fc40007ffe0ff */
[----:B------:R-:W-:Y:S02]  /*8bd0*/  SEL R6, RZ, 0x1fffe, P4 ;  /* 0x0001fffeff067807 */ /* 0x000fe40002000000 */
[----:B------:R-:W-:Y:S01]  /*8be0*/  ISETP.GE.AND P4, PT, R0, R4, PT ;  /* 0x000000040000720c */ /* 0x000fe20003f86270 */
[C---:B------:R-:W-:Y:S01]  /*8bf0*/  VIADD R8, R226.reuse, 0x3c ;  /* 0x0000003ce2087836 */ /* 0x040fe20000000000 */
[----:B------:R-:W-:Y:S01]  /*8c00*/  SEL R4, RZ, 0x4, P5 ;  /* 0x00000004ff047807 */ /* 0x000fe20002800000 */
[----:B------:R-:W-:Y:S01]  /*8c10*/  VIADD R7, R226, 0x3e ;  /* 0x0000003ee2077836 */ /* 0x000fe20000000000 */
[----:B------:R-:W-:Y:S02]  /*8c20*/  ISETP.GE.AND P5, PT, R0, R24, PT ;  /* 0x000000180000720c */ /* 0x000fe40003fa6270 */
[----:B------:R-:W-:Y:S02]  /*8c30*/  LOP3.LUT R9, R9, UR25, RZ, 0xfc, !PT ;  /* 0x0000001909097c12 */ /* 0x000fe4000f8efcff */
[----:B--2---:R-:W-:-:S02]  /*8c40*/  SEL R239, RZ, 0x7fff8, P1 ;  /* 0x0007fff8ffef7807 */ /* 0x004fc40000800000 */
[----:B------:R-:W-:Y:S01]  /*8c50*/  SEL R11, RZ, 0x1, P2 ;  /* 0x00000001ff0b7807 */ /* 0x000fe20001000000 */
[----:B---3--:R-:W-:Y:S06]  /*8c60*/  BRA.U UP2, `(.L_x_13) ;  /* 0x0000000102507547 */ /* 0x008fec000b800000 */
[----:B------:R-:W-:Y:S01]  /*8c70*/  UIADD3 UR4, UPT, UPT, UR16, 0xe010, URZ ;  /* 0x0000e01010047890 */ /* 0x000fe2000fffe0ff */
[----:B------:R-:W-:Y:S01]  /*8c80*/  UMOV UR27, 0x40004040 ;  /* 0x40004040001b7882 */ /* 0x000fe20000000000 */
[----:B------:R-:W-:Y:S01]  /*8c90*/  UMOV UR12, UR24 ;  /* 0x00000018000c7c82 */ /* 0x000fe20008000000 */
[----:B------:R-:W-:Y:S01]  /*8ca0*/  UMOV UR13, 0x40004040 ;  /* 0x40004040000d7882 */ /* 0x000fe20000000000 */
[----:B------:R-:W-:Y:S01]  /*8cb0*/  UMOV UR52, 0x0 ;  /* 0x0000000000347882 */ /* 0x000fe20000000000 */
[----:B------:R-:W-:Y:S01]  /*8cc0*/  UMOV UR53, 0x4208010 ;  /* 0x0420801000357882 */ /* 0x000fe20000000000 */
[----:B------:R-:W-:Y:S01]  /*8cd0*/  UMOV UR54, 0x0 ;  /* 0x0000000000367882 */ /* 0x000fe20000000000 */
[----:B------:R-:W-:Y:S01]  /*8ce0*/  UMOV UR55, 0x4208010 ;  /* 0x0420801000377882 */ /* 0x000fe20000000000 */
[----:B------:R-:W-:Y:S01]  /*8cf0*/  UMOV UR56, 0x0 ;  /* 0x0000000000387882 */ /* 0x000fe20000000000 */
[----:B------:R-:W-:Y:S01]  /*8d00*/  UMOV UR57, 0x4208010 ;  /* 0x0420801000397882 */ /* 0x000fe20000000000 */
[----:B------:R0:W-:Y:S01]  /*8d10*/  UTCHMMA gdesc[UR26], gdesc[UR12], tmem[UR20], tmem[UR52], idesc[UR53], !UPT ;  /* 0x00ff340c1a0075ea */ /* 0x0001e2000f800014 */
[----:B------:R-:W-:Y:S01]  /*8d20*/  UMOV UR5, URZ ;  /* 0x000000ff00057c82 */ /* 0x000fe20008000000 */
        /* <DEDUP_REMOVED lines=8> */
.L_x_13:
[----:B------:R-:W1:Y:S01]  /*8db0*/  SYNCS.PHASECHK.TRANS64.TRYWAIT P2, [UR16+0xe010], RZ ;  /* 0x00e010ffff0075a7 */ /* 0x000e620008041110 */
[----:B------:R-:W-:Y:S01]  /*8dc0*/  ISETP.GE.AND P1, PT, R0, R9, PT ;  /* 0x000000090000720c */ /* 0x000fe20003f26270 */
[----:B------:R-:W-:Y:S01]  /*8dd0*/  VIADD R10, R226, 0x38 ;  /* 0x00000038e20a7836 */ /* 0x000fe20000000000 */
[----:B------:R-:W-:Y:S01]  /*8de0*/  LOP3.LUT R8, R8, UR25, RZ, 0xfc, !PT ;  /* 0x0000001908087c12 */ /* 0x000fe2000f8efcff */
[C---:B------:R-:W-:Y:S01]  /*8df0*/  VIADD R15, R226.reuse, 0x3f ;  /* 0x0000003fe20f7836 */ /* 0x040fe20000000000 */
[----:B------:R-:W-:Y:S02]  /*8e00*/  IADD3 R9, PT, PT, R226, 0x39, RZ ;  /* 0x00000039e2097810 */ /* 0x000fe40007ffe0ff */
[----:B------:R-:W-:Y:S02]  /*8e10*/  LOP3.LUT R7, R7, UR25, RZ, 0xfc, !PT ;  /* 0x0000001907077c12 */ /* 0x000fe4000f8efcff */
[----:B------:R-:W-:Y:S02]  /*8e20*/  SEL R12, RZ, 0x1fffe, P6 ;  /* 0x0001fffeff0c7807 */ /* 0x000fe40003000000 */
[----:B------:R-:W-:-:S02]  /*8e30*/  ISETP.GE.AND P6, PT, R0, R8, PT ;  /* 0x000000080000720c */ /* 0x000fc40003fc6270 */
[----:B------:R-:W-:Y:S02]  /*8e40*/  LOP3.LUT R9, R9, UR25, RZ, 0xfc, !PT ;  /* 0x0000001909097c12 */ /* 0x000fe4000f8efcff */
[----:B------:R-:W-:Y:S02]  /*8e50*/  SEL R8, RZ, 0x4, P1 ;  /* 0x00000004ff087807 */ /* 0x000fe40000800000 */
[----:B------:R-:W-:Y:S01]  /*8e60*/  ISETP.GE.AND P1, PT, R0, R7, PT ;  /* 0x000000070000720c */ /* 0x000fe20003f26270 */
[----:B------:R-:W-:Y:S01]  /*8e70*/  VIADD R7, R226, 0x3b ;  /* 0x0000003be2077836 */ /* 0x000fe20000000000 */
[----:B------:R-:W-:Y:S02]  /*8e80*/  SEL R238, RZ, 0x7fff8, P6 ;  /* 0x0007fff8ffee7807 */ /* 0x000fe40003000000 */
[----:B------:R-:W-:Y:S01]  /*8e90*/  ISETP.GE.AND P6, PT, R0, R9, PT ;  /* 0x000000090000720c */ /* 0x000fe20003fc6270 */
[----:B------:R-:W-:Y:S01]  /*8ea0*/  VIADD R9, R226, 0x3a ;  /* 0x0000003ae2097836 */ /* 0x000fe20000000000 */
[----:B------:R-:W-:-:S02]  /*8eb0*/  LOP3.LUT R10, R10, UR25, RZ, 0xfc, !PT ;  /* 0x000000190a0a7c12 */ /* 0x000fc4000f8efcff */
[----:B------:R-:W-:Y:S02]  /*8ec0*/  LOP3.LUT R7, R7, UR25, RZ, 0xfc, !PT ;  /* 0x0000001907077c12 */ /* 0x000fe4000f8efcff */
[----:B------:R-:W-:Y:S02]  /*8ed0*/  SEL R13, RZ, 0x1fffe, P1 ;  /* 0x0001fffeff0d7807 */ /* 0x000fe40000800000 */
[C---:B------:R-:W-:Y:S02]  /*8ee0*/  ISETP.GE.AND P1, PT, R0.reuse, R10, PT ;  /* 0x0000000a0000720c */ /* 0x040fe40003f26270 */
[----:B------:R-:W-:Y:S02]  /*8ef0*/  LOP3.LUT R9, R9, UR25, RZ, 0xfc, !PT ;  /* 0x0000001909097c12 */ /* 0x000fe4000f8efcff */
[----:B------:R-:W-:Y:S02]  /*8f00*/  SEL R240, RZ, 0x4, P6 ;  /* 0x00000004fff07807 */ /* 0x000fe40003000000 */
[----:B------:R-:W-:-:S02]  /*8f10*/  ISETP.GE.AND P6, PT, R0, R7, PT ;  /* 0x000000070000720c */ /* 0x000fc40003fc6270 */
[----:B------:R-:W-:Y:S02]  /*8f20*/  SEL R7, RZ, 0x7fff8, P1 ;  /* 0x0007fff8ff077807 */ /* 0x000fe40000800000 */
[C---:B------:R-:W-:Y:S02]  /*8f30*/  ISETP.GE.AND P1, PT, R0.reuse, R9, PT ;  /* 0x000000090000720c */ /* 0x040fe40003f26270 */
[----:B------:R-:W-:Y:S02]  /*8f40*/  LOP3.LUT R15, R15, UR25, RZ, 0xfc, !PT ;  /* 0x000000190f0f7c12 */ /* 0x000fe4000f8efcff */
[----:B------:R-:W-:Y:S02]  /*8f50*/  SEL R9, RZ, 0x1fffe, P1 ;  /* 0x0001fffeff097807 */ /* 0x000fe40000800000 */
[----:B------:R-:W-:Y:S02]  /*8f60*/  IADD3 R14, PT, PT, R227, 0x80, RZ ;  /* 0x00000080e30e7810 */ /* 0x000fe40007ffe0ff */
[----:B------:R-:W-:-:S02]  /*8f70*/  ISETP.GE.AND P1, PT, R0, R15, PT ;  /* 0x0000000f0000720c */ /* 0x000fc40003f26270 */
[----:B------:R-:W-:Y:S02]  /*8f80*/  SEL R10, RZ, 0x1, P6 ;  /* 0x00000001ff0a7807 */ /* 0x000fe40003000000 */
[----:B------:R-:W-:Y:S02]  /*8f90*/  ISETP.GE.AND P6, PT, R0, R14, PT ;  /* 0x0000000e0000720c */ /* 0x000fe40003fc6270 */
[----:B------:R-:W-:Y:S01]  /*8fa0*/  SEL R15, RZ, 0x1, P1 ;  /* 0x00000001ff0f7807 */ /* 0x000fe20000800000 */
[----:B-1----:R-:W-:Y:S10]  /*8fb0*/  @!P2 BRA `(.L_x_14) ;  /* 0x0000005000e0a947 */ /* 0x002ff40003800000 */
.L_x_23:
[----:B------:R-:W-:Y:S01]  /*8fc0*/  IMAD.IADD R5, R5, 0x1, R6 ;  /* 0x0000000105057824 */ /* 0x000fe200078e0206 */
[----:B------:R-:W-:Y:S01]  /*8fd0*/  BAR.SYNC.DEFER_BLOCKING 0x0 ;  /* 0x0000000000007b1d */ /* 0x000fe20000010000 */
[----:B------:R-:W-:Y:S01]  /*8fe0*/  IMAD.IADD R11, R11, 0x1, R12 ;  /* 0x000000010b0b7824 */ /* 0x000fe200078e020c */
[----:B------:R-:W-:Y:S01]  /*8ff0*/  ISETP.GT.AND P2, PT, R0, R14, PT ;  /* 0x0000000e0000720c */ /* 0x000fe20003f44270 */
[----:B------:R-:W-:Y:S01]  /*9000*/  IMAD.IADD R13, R15, 0x1, R13 ;  /* 0x000000010f0d7824 */ /* 0x000fe200078e020d */
[----:B------:R-:W-:Y:S01]  /*9010*/  LOP3.LUT R5, R5, 0x3, RZ, 0xc0, !PT ;  /* 0x0000000305057812 */ /* 0x000fe200078ec0ff */
[----:B------:R-:W-:Y:S01]  /*9020*/  IMAD.IADD R9, R10, 0x1, R9 ;  /* 0x000000010a097824 */ /* 0x000fe200078e0209 */
[----:B------:R-:W-:Y:S02]  /*9030*/  LOP3.LUT R11, R11, 0x3, RZ, 0xc0, !PT ;  /* 0x000000030b0b7812 */ /* 0x000fe400078ec0ff */
[----:B------:R-:W-:Y:S02]  /*9040*/  LOP3.LUT R13, R13, 0x3, RZ, 0xc0, !PT ;  /* 0x000000030d0d7812 */ /* 0x000fe400078ec0ff */
[----:B------:R-:W-:-:S02]  /*9050*/  LOP3.LUT R9, R9, 0x3, RZ, 0xc0, !PT ;  /* 0x0000000309097812 */ /* 0x000fc400078ec0ff */
[----:B------:R-:W-:Y:S02]  /*9060*/  IADD3 R241, PT, PT, R5, R241, R40 ;  /* 0x000000f105f17210 */ /* 0x000fe40007ffe028 */
[----:B------:R-:W-:Y:S02]  /*9070*/  IADD3 R239, PT, PT, R11, R239, R4 ;  /* 0x000000ef0bef7210 */ /* 0x000fe40007ffe004 */
[----:B------:R-:W-:Y:S01]  /*9080*/  IADD3 R238, PT, PT, R13, R238, R8 ;  /* 0x000000ee0dee7210 */ /* 0x000fe20007ffe008 */
[----:B------:R-:W-:Y:S01]  /*9090*/  IMAD.SHL.U32 R241, R241, 0x100, RZ ;  /* 0x00000100f1f17824 */ /* 0x000fe200078e00ff */
[----:B------:R-:W-:Y:S02]  /*90a0*/  IADD3 R240, PT, PT, R9, R7, R240 ;  /* 0x0000000709f07210 */ /* 0x000fe40007ffe0f0 */
[----:B------:R-:W-:Y:S01]  /*90b0*/  LDTM.16dp32bit_t0_t15.x64 R4, tmem[UR18+0x100000] ;  /* 0x10000012000479ee */ /* 0x000fe20008b00000 */
[----:B------:R-:W1:Y:S01]  /*90c0*/  LDTM.16dp32bit_t16_t31.x64 R4, tmem[UR18+0x100040] ;  /* 0x10004012000479ee */ /* 0x000e620008b20000 */
[----:B------:R-:W-:-:S02]  /*90d0*/  IADD3 R242, PT, PT, R227, 0x85, RZ ;  /* 0x00000085e3f27810 */ /* 0x000fc40007ffe0ff */
[----:B------:R-:W-:Y:S01]  /*90e0*/  LOP3.LUT R238, R238, 0xf, RZ, 0xc0, !PT ;  /* 0x0000000feeee7812 */ /* 0x000fe200078ec0ff */
[----:B------:R-:W-:Y:S01]  /*90f0*/  USHF.L.U32 UR6, UR6, 0x1f, URZ ;  /* 0x0000001f06067899 */ /* 0x000fe200080006ff */
[----:B------:R-:W-:Y:S01]  /*9100*/  LOP3.LUT R241, R241, 0xf00, RZ, 0xe2, !PT ;  /* 0x00000f00f1f17812 */ /* 0x000fe200078ee2ff */
[----:B------:R-:W2:Y:S01]  /*9110*/  @!P0 SYNCS.CCTL.IV [UR16+0xe010] ;  /* 0x00e01000ff0089b1 */ /* 0x000ea20008000010 */
[----:B------:R-:W-:Y:S01]  /*9120*/  NOP ;  /* 0x0000000000007918 */ /* 0x000fe20000000000 */
[----:B------:R-:W-:Y:S02]  /*9130*/  IMAD R238, R240, 0x10, R238 ;  /* 0x00000010f0ee7824 */ /* 0x000fe400078e02ee */
[----:B------:R-:W-:Y:S02]  /*9140*/  IMAD R239, R239, 0x1000, R241 ;  /* 0x00001000efef7824 */ /* 0x000fe400078e02f1 */
[----:B------:R-:W3:Y:S01]  /*9150*/  LDL.64 R240, [R1+0x138] ;  /* 0x0001380001f07983 */ /* 0x000ee20000100a00 */
[----:B-1----:R-:W-:Y:S01]  /*9160*/  FMUL R4, R4, UR67 ;  /* 0x0000004304047c20 */ /* 0x002fe20008400000 */
[----:B------:R-:W-:Y:S01]  /*9170*/  FMUL R5, R5, UR67 ;  /* 0x0000004305057c20 */ /* 0x000fe20008400000 */
[----:B------:R-:W-:Y:S01]  /*9180*/  FMUL R6, R6, UR67 ;  /* 0x0000004306067c20 */ /* 0x000fe20008400000 */
[----:B------:R-:W-:Y:S01]  /*9190*/  FMUL R7, R7, UR67 ;  /* 0x0000004307077c20 */ /* 0x000fe20008400000 */
[----:B------:R-:W-:Y:S01]  /*91a0*/  FMUL R8, R8, UR67 ;  /* 0x0000004308087c20 */ /* 0x000fe20008400000 */
[----:B------:R-:W-:Y:S01]  /*91b0*/  FSEL R4, R4, -INF , P6 ;  /* 0xff80000004047808 */ /* 0x000fe20003000000 */
[----:B------:R-:W-:Y:S01]  /*91c0*/  FMUL R9, R9, UR67 ;  /* 0x0000004309097c20 */ /* 0x000fe20008400000 */
        /* <DEDUP_REMOVED lines=25> */
[----:B------:R-:W-:Y:S01]  /*9360*/  FMUL R18, R18, UR67 ;  /* 0x0000004312127c20 */ /* 0x000fe20008400000 */
[----:B------:R-:W-:Y:S01]  /*9370*/  IADD3 R242, PT, PT, R227, 0x8a, RZ ;  /* 0x0000008ae3f27810 */ /* 0x000fe20007ffe0ff */
[----:B------:R-:W-:Y:S01]  /*9380*/  FMUL R19, R19, UR67 ;  /* 0x0000004313137c20 */ /* 0x000fe20008400000 */
[----:B------:R-:W-:Y:S01]  /*9390*/  FSEL R13, R13, -INF , P5 ;  /* 0xff8000000d0d7808 */ /* 0x000fe20002800000 */
[----:B------:R-:W-:Y:S01]  /*93a0*/  FMUL R20, R20, UR67 ;  /* 0x0000004314147c20 */ /* 0x000fe20008400000 */
[----:B------:R-:W-:Y:S01]  /*93b0*/  ISETP.GE.AND P6, PT, R0, R242, PT ;  /* 0x000000f20000720c */ /* 0x000fe20003fc6270 */
[----:B------:R-:W-:-:S02]  /*93c0*/  VIADD R242, R227, 0x8b ;  /* 0x0000008be3f27836 */ /* 0x000fc40000000000 */
[----:B------:R-:W-:Y:S01]  /*93d0*/  FMUL R21, R21, UR67 ;  /* 0x0000004315157c20 */ /* 0x000fe20008400000 */
[----:B------:R-:W-:Y:S01]  /*93e0*/  FMUL R22, R22, UR67 ;  /* 0x0000004316167c20 */ /* 0x000fe20008400000 */
[----:B------:R-:W-:Y:S01]  /*93f0*/  FSEL R14, R14, -INF , P6 ;  /* 0xff8000000e0e7808 */ /* 0x000fe20003000000 */
[----:B------:R-:W-:Y:S01]  /*9400*/  FMUL R23, R23, UR67 ;  /* 0x0000004317177c20 */ /* 0x000fe20008400000 */
[----:B------:R-:W-:Y:S01]  /*9410*/  ISETP.GE.AND P2, PT, R0, R242, PT ;  /* 0x000000f20000720c */ /* 0x000fe20003f46270 */
[----:B------:R-:W-:Y:S02]  /*9420*/  VIADD R242, R227, 0x8c ;  /* 0x0000008ce3f27836 */ /* 0x000fe40000000000 */
[----:B------:R-:W-:Y:S01]  /*9430*/  FMUL R24, R24, UR67 ;  /* 0x0000004318187c20 */ /* 0x000fe20008400000 */
        /* <DEDUP_REMOVED lines=34> */
[----:B------:R-:W-:-:S03]  /*9660*/  VIADD R242, R227, 0x92 ;  /* 0x00000092e3f27836 */ /* 0x000fc60000000000 */
[----:B------:R-:W-:Y:S02]  /*9670*/  FSEL R21, R21, -INF , P3 ;  /* 0xff80000015157808 */ /* 0x000fe40001800000 */
[----:B------:R-:W-:Y:S01]  /*9680*/  ISETP.GE.AND P4, PT, R0, R242, PT ;  /* 0x000000f20000720c */ /* 0x000fe20003f86270 */
[----:B------:R-:W-:-:S03]  /*9690*/  VIADD R242, R227, 0x93 ;  /* 0x00000093e3f27836 */ /* 0x000fc60000000000 */
[----:B------:R-:W-:Y:S02]  /*96a0*/  FSEL R22, R22, -INF , P4 ;  /* 0xff80000016167808 */ /* 0x000fe40002000000 */
[C---:B------:R-:W-:Y:S02]  /*96b0*/  ISETP.GE.AND P5, PT, R0.reuse, R242, PT ;  /* 0x000000f20000720c */ /* 0x040fe40003fa6270 */
[----:B------:R-:W-:Y:S02]  /*96c0*/  IADD3 R242, PT, PT, R227, 0x94, RZ ;  /* 0x00000094e3f27810 */ /* 0x000fe40007ffe0ff */
[----:B------:R-:W-:Y:S02]  /*96d0*/  FSEL R23, R23, -INF , P5 ;  /* 0xff80000017177808 */ /* 0x000fe40002800000 */
[----:B------:R-:W-:Y:S01]  /*96e0*/  ISETP.GE.AND P6, PT, R0, R242, PT ;  /* 0x000000f20000720c */ /* 0x000fe20003fc6270 */
[----:B------:R-:W-:-:S03]  /*96f0*/  VIADD R242, R227, 0x95 ;  /* 0x00000095e3f27836 */ /* 0x000fc60000000000 */
        /* <DEDUP_REMOVED lines=10> */
[----:B------:R-:W-:Y:S02]  /*97a0*/  ISETP.GE.AND P5, PT, R0, R242, PT ;  /* 0x000000f20000720c */ /* 0x000fe40003fa6270 */
[C---:B------:R-:W-:Y:S02]  /*97b0*/  IADD3 R242, PT, PT, R227.reuse, 0x99, RZ ;  /* 0x00000099e3f27810 */ /* 0x040fe40007ffe0ff */
        /* <DEDUP_REMOVED lines=13> */
[C---:B------:R-:W-:Y:S02]  /*9890*/  ISETP.GE.AND P5, PT, R0.reuse, R242, PT ;  /* 0x000000f20000720c */ /* 0x040fe40003fa6270 */
[C---:B------:R-:W-:Y:S01]  /*98a0*/  IADD3 R242, PT, PT, R227.reuse, 0x9e, RZ ;  /* 0x0000009ee3f27810 */ /* 0x040fe20007ffe0ff */
[----:B------:R-:W-:Y:S01]  /*98b0*/  VIADD R227, R227, 0x9f ;  /* 0x0000009fe3e37836 */ /* 0x000fe20000000000 */
[----:B------:R-:W-:Y:S02]  /*98c0*/  FSEL R33, R33, -INF , P5 ;  /* 0xff80000021217808 */ /* 0x000fe40002800000 */
[C---:B------:R-:W-:Y:S02]  /*98d0*/  ISETP.GE.AND P6, PT, R0.reuse, R242, PT ;  /* 0x000000f20000720c */ /* 0x040fe40003fc6270 */
[----:B------:R-:W-:Y:S01]  /*98e0*/  ISETP.GE.AND P2, PT, R0, R227, PT ;  /* 0x000000e30000720c */ /* 0x000fe20003f46270 */
[----:B------:R-:W-:Y:S01]  /*98f0*/  VIADD R227, R226, 0x2f ;  /* 0x0000002fe2e37836 */ /* 0x000fe20000000000 */
[----:B------:R-:W-:-:S02]  /*9900*/  FSEL R34, R34, -INF , P6 ;  /* 0xff80000022227808 */ /* 0x000fc40003000000 */
[----:B------:R-:W-:Y:S02]  /*9910*/  FSEL R35, R35, -INF , P2 ;  /* 0xff80000023237808 */ /* 0x000fe40001000000 */
[----:B------:R-:W-:-:S04]  /*9920*/  LOP3.LUT R227, R227, UR25, RZ, 0xfc, !PT ;  /* 0x00000019e3e37c12 */ /* 0x000fc8000f8efcff */
[----:B------:R-:W-:Y:S01]  /*9930*/  ISETP.GE.AND P3, PT, R0, R227, PT ;  /* 0x000000e30000720c */ /* 0x000fe20003f66270 */
[----:B------:R-:W-:-:S05]  /*9940*/  VIADD R227, R226, 0x2e ;  /* 0x0000002ee2e37836 */ /* 0x000fca0000000000 */
[----:B------:R-:W-:-:S04]  /*9950*/  LOP3.LUT R227, R227, UR25, RZ, 0xfc, !PT ;  /* 0x00000019e3e37c12 */ /* 0x000fc8000f8efcff */
[----:B------:R-:W-:Y:S01]  /*9960*/  ISETP.GE.AND P4, PT, R0, R227, PT ;  /* 0x000000e30000720c */ /* 0x000fe20003f86270 */
[----:B------:R-:W-:-:S05]  /*9970*/  VIADD R227, R226, 0x2d ;  /* 0x0000002de2e37836 */ /* 0x000fca0000000000 */
[----:B------:R-:W-:-:S04]  /*9980*/  LOP3.LUT R227, R227, UR25, RZ, 0xfc, !PT ;  /* 0x00000019e3e37c12 */ /* 0x000fc8000f8efcff */
[----:B------:R-:W-:Y:S02]  /*9990*/  ISETP.GE.AND P5, PT, R0, R227, PT ;  /* 0x000000e30000720c */ /* 0x000fe40003fa6270 */
[----:B------:R-:W-:-:S04]  /*99a0*/  IADD3 R227, PT, PT, R226, 0x2c, RZ ;  /* 0x0000002ce2e37810 */ /* 0x000fc80007ffe0ff */
[----:B------:R-:W-:-:S04]  /*99b0*/  LOP3.LUT R227, R227, UR25, RZ, 0xfc, !PT ;  /* 0x00000019e3e37c12 */ /* 0x000fc8000f8efcff */
[----:B------:R-:W-:Y:S01]  /*99c0*/  ISETP.GE.AND P6, PT, R0, R227, PT ;  /* 0x000000e30000720c */ /* 0x000fe20003fc6270 */
[----:B------:R-:W-:-:S05]  /*99d0*/  VIADD R227, R226, 0x20 ;  /* 0x00000020e2e37836 */ /* 0x000fca0000000000 */
[----:B------:R-:W-:-:S04]  /*99e0*/  LOP3.LUT R227, R227, UR25, RZ, 0xfc, !PT ;  /* 0x00000019e3e37c12 */ /* 0x000fc8000f8efcff */
[----:B------:R-:W-:Y:S01]  /*99f0*/  ISETP.GE.AND P2, PT, R0, R227, PT ;  /* 0x000000e30000720c */ /* 0x000fe20003f46270 */
[----:B------:R-:W-:-:S05]  /*9a00*/  VIADD R227, R226, 0x21 ;  /* 0x00000021e2e37836 */ /* 0x000fca0000000000 */
[----:B------:R-:W-:Y:S02]  /*9a10*/  LOP3.LUT R242, R227, UR25, RZ, 0xfc, !PT ;  /* 0x00000019e3f27c12 */ /* 0x000fe4000f8efcff */
[----:B------:R-:W-:Y:S01]  /*9a20*/  FSEL R227, R36, -INF , P2 ;  /* 0xff80000024e37808 */ /* 0x000fe20001000000 */
[----:B------:R-:W-:Y:S01]  /*9a30*/  VIADD R36, R226, 0x22 ;  /* 0x00000022e2247836 */ /* 0x000fe20000000000 */
[----:B------:R-:W-:-:S04]  /*9a40*/  ISETP.GE.AND P2, PT, R0, R242, PT ;  /* 0x000000f20000720c */ /* 0x000fc80003f46270 */
[----:B------:R-:W-:Y:S02]  /*9a50*/  LOP3.LUT R36, R36, UR25, RZ, 0xfc, !PT ;  /* 0x0000001924247c12 */ /* 0x000fe4000f8efcff */
[----:B------:R-:W-:Y:S02]  /*9a60*/  FSEL R37, R37, -INF , P2 ;  /* 0xff80000025257808 */ /* 0x000fe40001000000 */
[----:B------:R-:W-:Y:S01]  /*9a70*/  ISETP.GE.AND P2, PT, R0, R36, PT ;  /* 0x000000240000720c */ /* 0x000fe20003f46270 */
[----:B------:R-:W-:-:S03]  /*9a80*/  VIADD R36, R226, 0x23 ;  /* 0x00000023e2247836 */ /* 0x000fc60000000000 */
[----:B------:R-:W-:Y:S02]  /*9a90*/  FSEL R38, R38, -INF , P2 ;  /* 0xff80000026267808 */ /* 0x000fe40001000000 */
[----:B------:R-:W-:-:S04]  /*9aa0*/  LOP3.LUT R36, R36, UR25, RZ, 0xfc, !PT ;  /* 0x0000001924247c12 */ /* 0x000fc8000f8efcff */
[----:B------:R-:W-:Y:S02]  /*9ab0*/  ISETP.GE.AND P2, PT, R0, R36, PT ;  /* 0x000000240000720c */ /* 0x000fe40003f46270 */
[----:B------:R-:W-:Y:S02]  /*9ac0*/  IADD3 R36, PT, PT, R226, 0x24, RZ ;  /* 0x00000024e2247810 */ /* 0x000fe40007ffe0ff */
[----:B------:R-:W-:Y:S02]  /*9ad0*/  FSEL R39, R39, -INF , P2 ;  /* 0xff80000027277808 */ /* 0x000fe40001000000 */
[----:B------:R-:W-:-:S04]  /*9ae0*/  LOP3.LUT R36, R36, UR25, RZ, 0xfc, !PT ;  /* 0x0000001924247c12 */ /* 0x000fc8000f8efcff */
[----:B------:R-:W-:Y:S01]  /*9af0*/  ISETP.GE.AND P2, PT, R0, R36, PT ;  /* 0x000000240000720c */ /* 0x000fe20003f46270 */
[----:B------:R-:W-:-:S03]  /*9b00*/  VIADD R36, R226, 0x25 ;  /* 0x00000025e2247836 */ /* 0x000fc60000000000 */
[----:B------:R-:W-:Y:S01]  /*9b10*/  FSEL R242, R40, -INF , P2 ;  /* 0xff80000028f27808 */ /* 0x000fe20001000000 */
[----:B------:R-:W-:Y:S01]  /*9b20*/  FMUL R40, R42, UR67 ;  /* 0x000000432a287c20 */ /* 0x000fe20008400000 */
[----:B------:R-:W-:Y:S01]  /*9b30*/  LOP3.LUT R36, R36, UR25, RZ, 0xfc, !PT ;  /* 0x0000001924247c12 */ /* 0x000fe2000f8efcff */
[----:B------:R-:W-:-:S03]  /*9b40*/  FMUL R42, R43, UR67 ;  /* 0x000000432b2a7c20 */ /* 0x000fc60008400000 */
[----:B------:R-:W-:Y:S01]  /*9b50*/  ISETP.GE.AND P2, PT, R0, R36, PT ;  /* 0x000000240000720c */ /* 0x000fe20003f46270 */
[----:B------:R-:W-:-:S03]  /*9b60*/  VIADD R36, R226, 0x26 ;  /* 0x00000026e2247836 */ /* 0x000fc60000000000 */
[----:B------:R-:W-:Y:S01]  /*9b70*/  FSEL R243, R41, -INF , P2 ;  /* 0xff80000029f37808 */ /* 0x000fe20001000000 */
[----:B------:R-:W-:Y:S01]  /*9b80*/  FMUL R41, R44, UR67 ;  /* 0x000000432c297c20 */ /* 0x000fe20008400000 */
[----:B------:R-:W-:-:S04]  /*9b90*/  LOP3.LUT R36, R36, UR25, RZ, 0xfc, !PT ;  /* 0x0000001924247c12 */ /* 0x000fc8000f8efcff */
[----:B------:R-:W-:Y:S01]  /*9ba0*/  ISETP.GE.AND P2, PT, R0, R36, PT ;  /* 0x000000240000720c */ /* 0x000fe20003f46270 */
[----:B------:R-:W-:-:S03]  /*9bb0*/  VIADD R36, R226, 0x27 ;  /* 0x00000027e2247836 */ /* 0x000fc60000000000 */
[----:B------:R-:W-:Y:S02]  /*9bc0*/  FSEL R40, R40, -INF , P2 ;  /* 0xff80000028287808 */ /* 0x000fe40001000000 */
[----:B------:R-:W-:-:S04]  /*9bd0*/  LOP3.LUT R36, R36, UR25, RZ, 0xfc, !PT ;  /* 0x0000001924247c12 */ /* 0x000fc8000f8efcff */
        /* <DEDUP_REMOVED lines=9> */
[----:B------:R-:W-:Y:S02]  /*9c70*/  VIADD R36, R226, 0x2a ;  /* 0x0000002ae2247836 */ /* 0x000fe40000000000 */
[----:B------:R-:W-:Y:S01]  /*9c80*/  FMUL R43, R45, UR67 ;  /* 0x000000432d2b7c20 */ /* 0x000fe20008400000 */
[----:B------:R-:W-:Y:S02]  /*9c90*/  LOP3.LUT R238, R238, 0xff, RZ, 0xc0, !PT ;  /* 0x000000ffeeee7812 */ /* 0x000fe400078ec0ff */
[----:B------:R-:W-:Y:S01]  /*9ca0*/  LOP3.LUT R36, R36, UR25, RZ, 0xfc, !PT ;  /* 0x0000001924247c12 */ /* 0x000fe2000f8efcff */
[----:B------:R-:W-:Y:S01]  /*9cb0*/  VIADD R226, R226, 0x2b ;  /* 0x0000002be2e27836 */ /* 0x000fe20000000000 */
[----:B------:R-:W-:Y:S02]  /*9cc0*/  FSEL R43, R43, -INF , P2 ;  /* 0xff8000002b2b7808 */ /* 0x000fe40001000000 */
[----:B------:R-:W-:Y:S01]  /*9cd0*/  ISETP.GE.AND P2, PT, R0, R36, PT ;  /* 0x000000240000720c */ /* 0x000fe20003f46270 */
[----:B------:R-:W-:Y:S01]  /*9ce0*/  FMUL R44, R46, UR67 ;  /* 0x000000432e2c7c20 */ /* 0x000fe20008400000 */
[----:B------:R-:W-:-:S02]  /*9cf0*/  IADD3 R36, PT, PT, R239, R238, RZ ;  /* 0x000000eeef247210 */ /* 0x000fc40007ffe0ff */
[----:B------:R-:W-:Y:S01]  /*9d00*/  LOP3.LUT R226, R226, UR25, RZ, 0xfc, !PT ;  /* 0x00000019e2e27c12 */ /* 0x000fe2000f8efcff */
[----:B------:R-:W-:Y:S01]  /*9d10*/  FMUL R47, R47, UR67 ;  /* 0x000000432f2f7c20 */ /* 0x000fe20008400000 */
[----:B------:R-:W-:Y:S01]  /*9d20*/  LOP3.LUT R36, R36, 0xffff, RZ, 0xc0, !PT ;  /* 0x0000ffff24247812 */ /* 0x000fe200078ec0ff */
[----:B------:R-:W-:Y:S01]  /*9d30*/  FMUL R49, R49, UR67 ;  /* 0x0000004331317c20 */ /* 0x000fe20008400000 */
[----:B------:R-:W-:Y:S01]  /*9d40*/  FSEL R44, R44, -INF , P2 ;  /* 0xff8000002c2c7808 */ /* 0x000fe20001000000 */
[----:B------:R-:W-:Y:S01]  /*9d50*/  FMUL R61, R61, UR67 ;  /* 0x000000433d3d7c20 */ /* 0x000fe20008400000 */
[----:B------:R-:W-:Y:S01]  /*9d60*/  ISETP.GE.AND P2, PT, R0, R226, PT ;  /* 0x000000e20000720c */ /* 0x000fe20003f46270 */
[----:B------:R-:W-:Y:S01]  /*9d70*/  FMUL R67, R67, UR67 ;  /* 0x0000004343437c20 */ /* 0x000fe20008400000 */
[----:B------:R-:W-:Y:S01]  /*9d80*/  SHF.R.U32.HI R45, RZ, 0xf, R36 ;  /* 0x0000000fff2d7819 */ /* 0x000fe20000011624 */
[----:B------:R-:W4:Y:S01]  /*9d90*/  LDL.64 R238, [R1+0x140] ;  /* 0x0001400001ee7983 */ /* 0x000f220000100a00 */
[----:B------:R-:W-:-:S02]  /*9da0*/  FSEL R226, R47, -INF , P2 ;  /* 0xff8000002fe27808 */ /* 0x000fc40001000000 */
[----:B------:R-:W-:Y:S01]  /*9db0*/  LOP3.LUT P2, RZ, R45, 0x1, RZ, 0xc0, !PT ;  /* 0x000000012dff7812 */ /* 0x000fe2000784c0ff */
[----:B------:R-:W-:Y:S01]  /*9dc0*/  FMUL R45, R48, UR67 ;  /* 0x00000043302d7c20 */ /* 0x000fe20008400000 */
[----:B------:R-:W-:-:S04]  /*9dd0*/  SHF.R.U32.HI R46, RZ, 0xe, R36 ;  /* 0x0000000eff2e7819 */ /* 0x000fc80000011624 */
[----:B------:R-:W-:Y:S02]  /*9de0*/  FSEL R45, R45, -INF , P6 ;  /* 0xff8000002d2d7808 */ /* 0x000fe40003000000 */
[----:B------:R-:W-:Y:S02]  /*9df0*/  LOP3.LUT P6, RZ, R46, 0x1, RZ, 0xc0, !PT ;  /* 0x000000012eff7812 */ /* 0x000fe400078cc0ff */
[----:B------:R-:W-:-:S04]  /*9e00*/  FMNMX3 R46, R4, R5, R6, !PT ;  /* 0x00000005042e7276 */ /* 0x000fc80007800006 */
[----:B------:R-:W-:Y:S02]  /*9e10*/  FMNMX3 R46, R46, R7, R8, !PT ;  /* 0x000000072e2e7276 */ /* 0x000fe40007800008 */
[----:B------:R-:W-:Y:S02]  /*9e20*/  SHF.R.U32.HI R47, RZ, 0xd, R36 ;  /* 0x0000000dff2f7819 */ /* 0x000fe40000011624 */
[----:B------:R-:W-:Y:S02]  /*9e30*/  FMNMX3 R46, R46, R9, R10, !PT ;  /* 0x000000092e2e7276 */ /* 0x000fe4000780000a */
[----:B------:R-:W-:Y:S02]  /*9e40*/  FSEL R49, R49, -INF , P5 ;  /* 0xff80000031317808 */ /* 0x000fe40002800000 */
[----:B------:R-:W-:Y:S02]  /*9e50*/  FMNMX3 R46, R46, R11, R12, !PT ;  /* 0x0000000b2e2e7276 */ /* 0x000fe4000780000c */
[----:B------:R-:W-:Y:S01]  /*9e60*/  LOP3.LUT P5, RZ, R47, 0x1, RZ, 0xc0, !PT ;  /* 0x000000012fff7812 */ /* 0x000fe200078ac0ff */
[----:B------:R-:W-:Y:S01]  /*9e70*/  FMUL R47, R50, UR67 ;  /* 0x00000043322f7c20 */ /* 0x000fe20008400000 */
[----:B------:R-:W-:-:S02]  /*9e80*/  FMNMX3 R50, R46, R13, R14, !PT ;  /* 0x0000000d2e327276 */ /* 0x000fc4000780000e */
[----:B------:R-:W-:Y:S02]  /*9e90*/  SHF.R.U32.HI R48, RZ, 0xc, R36 ;  /* 0x0000000cff307819 */ /* 0x000fe40000011624 */
[----:B------:R-:W-:Y:S02]  /*9ea0*/  FMNMX3 R50, R50, R15, R16, !PT ;  /* 0x0000000f32327276 */ /* 0x000fe40007800010 */
[----:B------:R-:W-:Y:S02]  /*9eb0*/  FSEL R47, R47, -INF , P4 ;  /* 0xff8000002f2f7808 */ /* 0x000fe40002000000 */
[----:B------:R-:W-:Y:S01]  /*9ec0*/  LOP3.LUT P4, RZ, R48, 0x1, RZ, 0xc0, !PT ;  /* 0x0000000130ff7812 */ /* 0x000fe2000788c0ff */
[----:B------:R-:W-:Y:S01]  /*9ed0*/  FMUL R48, R51, UR67 ;  /* 0x0000004333307c20 */ /* 0x000fe20008400000 */
[----:B------:R-:W-:Y:S02]  /*9ee0*/  FMNMX3 R51, R50, R17, R18, !PT ;  /* 0x0000001132337276 */ /* 0x000fe40007800012 */
[----:B------:R-:W-:-:S02]  /*9ef0*/  SHF.R.U32.HI R46, RZ, 0xb, R36 ;  /* 0x0000000bff2e7819 */ /* 0x000fc40000011624 */
[----:B------:R-:W-:Y:S02]  /*9f00*/  FMNMX3 R51, R51, R19, R20, !PT ;  /* 0x0000001333337276 */ /* 0x000fe40007800014 */
[----:B------:R-:W-:Y:S02]  /*9f10*/  FSEL R48, R48, -INF , P3 ;  /* 0xff80000030307808 */ /* 0x000fe40001800000 */
[----:B------:R-:W-:Y:S01]  /*9f20*/  LOP3.LUT P3, RZ, R46, 0x1, RZ, 0xc0, !PT ;  /* 0x000000012eff7812 */ /* 0x000fe2000786c0ff */
[----:B------:R-:W-:Y:S01]  /*9f30*/  FMUL R46, R52, UR67 ;  /* 0x00000043342e7c20 */ /* 0x000fe20008400000 */
[----:B------:R-:W-:Y:S02]  /*9f40*/  FMNMX3 R52, R51, R21, R22, !PT ;  /* 0x0000001533347276 */ /* 0x000fe40007800016 */
[----:B------:R-:W-:Y:S02]  /*9f50*/  SHF.R.U32.HI R50, RZ, 0xa, R36 ;  /* 0x0000000aff327819 */ /* 0x000fe40000011624 */
[----:B------:R-:W-:-:S02]  /*9f60*/  FMNMX3 R52, R52, R23, R24, !PT ;  /* 0x0000001734347276 */ /* 0x000fc40007800018 */
[----:B------:R-:W-:Y:S02]  /*9f70*/  FSEL R46, R46, -INF , !P2 ;  /* 0xff8000002e2e7808 */ /* 0x000fe40005000000 */
[----:B------:R-:W-:Y:S01]  /*9f80*/  LOP3.LUT P2, RZ, R50, 0x1, RZ, 0xc0, !PT ;  /* 0x0000000132ff7812 */ /* 0x000fe2000784c0ff */
[----:B------:R-:W-:Y:S01]  /*9f90*/  FMUL R50, R53, UR67 ;  /* 0x0000004335327c20 */ /* 0x000fe20008400000 */
[----:B------:R-:W-:Y:S02]  /*9fa0*/  FMNMX3 R53, R52, R25, R26, !PT ;  /* 0x0000001934357276 */ /* 0x000fe4000780001a */
[----:B------:R-:W-:Y:S02]  /*9fb0*/  SHF.R.U32.HI R51, RZ, 0x9, R36 ;  /* 0x00000009ff337819 */ /* 0x000fe40000011624 */
[----:B------:R-:W-:Y:S02]  /*9fc0*/  FMNMX3 R53, R53, R27, R28, !PT ;  /* 0x0000001b35357276 */ /* 0x000fe4000780001c */
[----:B------:R-:W-:-:S02]  /*9fd0*/  FSEL R50, R50, -INF , !P6 ;  /* 0xff80000032327808 */ /* 0x000fc40007000000 */
[----:B------:R-:W-:Y:S01]  /*9fe0*/  LOP3.LUT P6, RZ, R51, 0x1, RZ, 0xc0, !PT ;  /* 0x0000000133ff7812 */ /* 0x000fe200078cc0ff */
[----:B------:R-:W-:Y:S01]  /*9ff0*/  FMUL R51, R54, UR67 ;  /* 0x0000004336337c20 */ /* 0x000fe20008400000 */
[----:B------:R-:W-:Y:S02]  /*a000*/  FMNMX3 R54, R53, R29, R30, !PT ;  /* 0x0000001d35367276 */ /* 0x000fe4000780001e */
[----:B------:R-:W-:Y:S02]  /*a010*/  SHF.R.U32.HI R52, RZ, 0x8, R36 ;  /* 0x00000008ff347819 */ /* 0x000fe40000011624 */
[----:B------:R-:W-:Y:S02]  /*a020*/  FSEL R51, R51, -INF , !P5 ;  /* 0xff80000033337808 */ /* 0x000fe40006800000 */
[----:B------:R-:W-:Y:S02]  /*a030*/  FMNMX3 R54, R54, R31, R32, !PT ;  /* 0x0000001f36367276 */ /* 0x000fe40007800020 */
[----:B------:R-:W-:Y:S01]  /*a040*/  LOP3.LUT P5, RZ, R52, 0x1, RZ, 0xc0, !PT ;  /* 0x0000000134ff7812 */ /* 0x000fe200078ac0ff */
[----:B------:R-:W-:Y:S01]  /*a050*/  FMUL R52, R55, UR67 ;  /* 0x0000004337347c20 */ /* 0x000fe20008400000 */
[----:B------:R-:W-:-:S02]  /*a060*/  SHF.R.U32.HI R53, RZ, 0x7, R36 ;  /* 0x00000007ff357819 */ /* 0x000fc40000011624 */
[----:B------:R-:W-:Y:S02]  /*a070*/  FMNMX3 R55, R54, R33, R34, !PT ;  /* 0x0000002136377276 */ /* 0x000fe40007800022 */
[----:B------:R-:W-:Y:S02]  /*a080*/  FSEL R52, R52, -INF , !P4 ;  /* 0xff80000034347808 */ /* 0x000fe40006000000 */
        /* <DEDUP_REMOVED lines=29> */
[----:B------:R-:W-:Y:S02]  /*a260*/  LOP3.LUT P4, RZ, R59, 0x1, RZ, 0xc0, !PT ;  /* 0x000000013bff7812 */ /* 0x000fe4000788c0ff */
[----:B------:R-:W-:Y:S01]  /*a270*/  FMNMX3 R59, R58, R50, R51, !PT ;  /* 0x000000323a3b7276 */ /* 0x000fe20007800033 */
[----:B------:R-:W-:Y:S01]  /*a280*/  FMUL R60, R62, UR67 ;  /* 0x000000433e3c7c20 */ /* 0x000fe20008400000 */
[----:B------:R-:W-:Y:S02]  /*a290*/  SHF.R.U32.HI R36, RZ, 0x1, R36 ;  /* 0x00000001ff247819 */ /* 0x000fe40000011624 */
[----:B------:R-:W-:Y:S02]  /*a2a0*/  FMNMX3 R59, R59, R52, R53, !PT ;  /* 0x000000343b3b7276 */ /* 0x000fe40007800035 */
[----:B------:R-:W-:-:S02]  /*a2b0*/  FSEL R58, R61, -INF , !P3 ;  /* 0xff8000003d3a7808 */ /* 0x000fc40005800000 */
[----:B------:R-:W-:Y:S01]  /*a2c0*/  FMNMX3 R59, R59, R54, R55, !PT ;  /* 0x000000363b3b7276 */ /* 0x000fe20007800037 */
[----:B------:R-:W-:Y:S01]  /*a2d0*/  FMUL R61, R64, UR67 ;  /* 0x00000043403d7c20 */ /* 0x000fe20008400000 */
[----:B------:R-:W-:Y:S01]  /*a2e0*/  LOP3.LUT P3, RZ, R36, 0x1, RZ, 0xc0, !PT ;  /* 0x0000000124ff7812 */ /* 0x000fe2000786c0ff */
[----:B------:R-:W-:Y:S01]  /*a2f0*/  FMUL R36, R63, UR67 ;  /* 0x000000433f247c20 */ /* 0x000fe20008400000 */
[----:B------:R-:W-:Y:S02]  /*a300*/  FSEL R60, R60, -INF , !P2 ;  /* 0xff8000003c3c7808 */ /* 0x000fe40005000000 */
[----:B------:R-:W-:Y:S01]  /*a310*/  FMNMX3 R59, R59, R56, R57, !PT ;  /* 0x000000383b3b7276 */ /* 0x000fe20007800039 */
[----:B------:R-:W-:Y:S01]  /*a320*/  FMUL R63, R65, UR67 ;  /* 0x00000043413f7c20 */ /* 0x000fe20008400000 */
[----:B------:R-:W-:Y:S01]  /*a330*/  FMUL R62, R66, UR67 ;  /* 0x00000043423e7c20 */ /* 0x000fe20008400000 */
[----:B------:R-:W-:Y:S02]  /*a340*/  FSEL R64, R36, -INF , !P6 ;  /* 0xff80000024407808 */ /* 0x000fe40007000000 */
[----:B------:R-:W-:-:S02]  /*a350*/  FSEL R61, R61, -INF , !P5 ;  /* 0xff8000003d3d7808 */ /* 0x000fc40006800000 */
[----:B------:R-:W-:Y:S02]  /*a360*/  FMNMX3 R59, R59, R58, R60, !PT ;  /* 0x0000003a3b3b7276 */ /* 0x000fe4000780003c */
[----:B------:R-:W-:Y:S02]  /*a370*/  FSEL R63, R63, -INF , !P4 ;  /* 0xff8000003f3f7808 */ /* 0x000fe40006000000 */
[----:B------:R-:W-:Y:S02]  /*a380*/  FSEL R62, R62, -INF , !P3 ;  /* 0xff8000003e3e7808 */ /* 0x000fe40005800000 */
[----:B------:R-:W-:Y:S02]  /*a390*/  FMNMX3 R36, R59, R64, R61, !PT ;  /* 0x000000403b247276 */ /* 0x000fe4000780003d */
[----:B------:R-:W-:Y:S02]  /*a3a0*/  FSEL R59, R67, -INF , P1 ;  /* 0xff800000433b7808 */ /* 0x000fe40000800000 */
[----:B------:R-:W-:-:S04]  /*a3b0*/  FMNMX3 R36, R36, R63, R62, !PT ;  /* 0x0000003f24247276 */ /* 0x000fc8000780003e */
[----:B------:R-:W-:-:S05]  /*a3c0*/  FMNMX R36, R59, R36, !PT ;  /* 0x000000243b247209 */ /* 0x000fca0007800000 */
[----:B------:R-:W1:Y:S02]  /*a3d0*/  SHFL.BFLY PT, R65, R36, 0x10, 0x1f ;  /* 0x0e001f0024417f89 */ /* 0x000e6400000e0000 */
[----:B-1----:R-:W-:-:S05]  /*a3e0*/  FMNMX3 R36, R36, R65, R157, !PT ;  /* 0x0000004124247276 */ /* 0x002fca000780009d */
[--C-:B------:R-:W-:Y:S01]  /*a3f0*/  FADD R4, R4, -R36.reuse ;  /* 0x8000002404047221 */ /* 0x100fe20000000000 */
[--C-:B------:R-:W-:Y:S01]  /*a400*/  FADD R5, R5, -R36.reuse ;  /* 0x8000002405057221 */ /* 0x100fe20000000000 */
[--C-:B------:R-:W-:Y:S02]  /*a410*/  FADD R6, R6, -R36.reuse ;  /* 0x8000002406067221 */ /* 0x100fe40000000000 */
[----:B------:R-:W-:Y:S01]  /*a420*/  FMUL R4, R4, 1.4426950216293334961 ;  /* 0x3fb8aa3b04047820 */ /* 0x000fe20000400000 */
[----:B------:R-:W-:Y:S01]  /*a430*/  FMUL R5, R5, 1.4426950216293334961 ;  /* 0x3fb8aa3b05057820 */ /* 0x000fe20000400000 */
[----:B------:R-:W-:Y:S01]  /*a440*/  FMUL R6, R6, 1.4426950216293334961 ;  /* 0x3fb8aa3b06067820 */ /* 0x000fe20000400000 */
[--C-:B------:R-:W-:Y:S01]  /*a450*/  FADD R7, R7, -R36.reuse ;  /* 0x8000002407077221 */ /* 0x100fe20000000000 */
[--C-:B------:R-:W-:Y:S02]  /*a460*/  FADD R8, R8, -R36.reuse ;  /* 0x8000002408087221 */ /* 0x100fe40000000000 */
[----:B------:R-:W-:Y:S01]  /*a470*/  MUFU.EX2 R4, R4 ;  /* 0x0000000400047308 */ /* 0x000fe20000000800 */
[----:B------:R-:W-:Y:S01]  /*a480*/  FMUL R7, R7, 1.4426950216293334961 ;  /* 0x3fb8aa3b07077820 */ /* 0x000fe20000400000 */
[----:B------:R-:W-:-:S06]  /*a490*/  FADD R65, R37, -R36 ;  /* 0x8000002425417221 */ /* 0x000fcc0000000000 */
[----:B------:R-:W1:Y:S01]  /*a4a0*/  MUFU.EX2 R5, R5 ;  /* 0x0000000500057308 */ /* 0x000e620000000800 */
[----:B------:R-:W-:Y:S01]  /*a4b0*/  FMUL R8, R8, 1.4426950216293334961 ;  /* 0x3fb8aa3b08087820 */ /* 0x000fe20000400000 */
[--C-:B------:R-:W-:Y:S01]  /*a4c0*/  FADD R9, R9, -R36.reuse ;  /* 0x8000002409097221 */ /* 0x100fe20000000000 */
[----:B------:R-:W-:Y:S01]  /*a4d0*/  FMUL R65, R65, 1.4426950216293334961 ;  /* 0x3fb8aa3b41417820 */ /* 0x000fe20000400000 */
[----:B------:R-:W-:-:S04]  /*a4e0*/  FADD R66, R38, -R36 ;  /* 0x8000002426427221 */ /* 0x000fc80000000000 */
[----:B------:R-:W5:Y:S01]  /*a4f0*/  MUFU.EX2 R6, R6 ;  /* 0x0000000600067308 */ /* 0x000f620000000800 */
[----:B------:R-:W-:-:S07]  /*a500*/  FMUL R9, R9, 1.4426950216293334961 ;  /* 0x3fb8aa3b09097820 */ /* 0x000fce0000400000 */
[----:B------:R-:W0:Y:S08]  /*a510*/  MUFU.EX2 R7, R7 ;  /* 0x0000000700077308 */ /* 0x000e300000000800 */
[----:B------:R0:W-:Y:S08]  /*a520*/  MUFU.EX2 R38, R65 ;  /* 0x0000004100267308 */ /* 0x0001f00000000800 */
[----:B------:R-:W1:Y:S01]  /*a530*/  MUFU.EX2 R8, R8 ;  /* 0x0000000800087308 */ /* 0x000e620000000800 */
[----:B0-----:R-:W-:Y:S01]  /*a540*/  FMUL R65, R66, 1.4426950216293334961 ;  /* 0x3fb8aa3b42417820 */ /* 0x001fe20000400000 */
[----:B------:R-:W-:-:S06]  /*a550*/  FADD R66, R39, -R36 ;  /* 0x8000002427427221 */ /* 0x000fcc0000000000 */
[----:B------:R-:W0:Y:S01]  /*a560*/  MUFU.EX2 R9, R9 ;  /* 0x0000000900097308 */ /* 0x000e220000000800 */
[----:B------:R-:W-:-:S07]  /*a570*/  FMUL R66, R66, 1.4426950216293334961 ;  /* 0x3fb8aa3b42427820 */ /* 0x000fce0000400000 */
[----:B------:R1:W-:Y:S02]  /*a580*/  MUFU.EX2 R39, R65 ;  /* 0x0000004100277308 */ /* 0x0003e40000000800 */
[----:B-1----:R-:W-:Y:S01]  /*a590*/  FADD R65, R4, R5 ;  /* 0x0000000504417221 */ /* 0x002fe20000000000 */
[----:B------:R-:W-:-:S03]  /*a5a0*/  F2FP.F16.F32.PACK_AB R4, R5, R4 ;  /* 0x000000040504723e */ /* 0x000fc600000000ff */
[----:B-----5:R-:W-:Y:S02]  /*a5b0*/  FADD R5, R6, R65 ;  /* 0x0000004106057221 */ /* 0x020fe40000000000 */
[----:B------:R1:W-:Y:S01]  /*a5c0*/  MUFU.EX2 R65, R66 ;  /* 0x0000004200417308 */ /* 0x0003e20000000800 */
[--C-:B------:R-:W-:Y:S01]  /*a5d0*/  FADD R242, R242, -R36.reuse ;  /* 0x80000024f2f27221 */ /* 0x100fe20000000000 */
[----:B------:R-:W-:Y:S01]  /*a5e0*/  FADD R243, R243, -R36 ;  /* 0x80000024f3f37221 */ /* 0x000fe20000000000 */
[C---:B-1----:R-:W-:Y:S01]  /*a5f0*/  FADD R66, R7.reuse, R5 ;  /* 0x0000000507427221 */ /* 0x042fe20000000000 */
[----:B------:R-:W-:Y:S01]  /*a600*/  F2FP.F16.F32.PACK_AB R5, R7, R6 ;  /* 0x000000060705723e */ /* 0x000fe200000000ff */
[----:B------:R-:W-:Y:S02]  /*a610*/  FMUL R242, R242, 1.4426950216293334961 ;  /* 0x3fb8aa3bf2f27820 */ /* 0x000fe40000400000 */
[----:B------:R-:W-:Y:S01]  /*a620*/  FADD R6, R8, R66 ;  /* 0x0000004208067221 */ /* 0x000fe20000000000 */
[----:B------:R-:W-:-:S03]  /*a630*/  FMUL R243, R243, 1.4426950216293334961 ;  /* 0x3fb8aa3bf3f37820 */ /* 0x000fc60000400000 */
[C---:B0-----:R-:W-:Y:S01]  /*a640*/  FADD R7, R9.reuse, R6 ;  /* 0x0000000609077221 */ /* 0x041fe20000000000 */
[----:B------:R-:W-:Y:S01]  /*a650*/  F2FP.F16.F32.PACK_AB R6, R9, R8 ;  /* 0x000000080906723e */ /* 0x000fe200000000ff */
[--C-:B------:R-:W-:Y:S01]  /*a660*/  FADD R8, R40, -R36.reuse ;  /* 0x8000002428087221 */ /* 0x100fe20000000000 */
[----:B------:R-:W-:Y:S08]  /*a670*/  MUFU.EX2 R66, R242 ;  /* 0x000000f200427308 */ /* 0x000ff00000000800 */
[----:B------:R0:W-:Y:S02]  /*a680*/  MUFU.EX2 R40, R243 ;  /* 0x000000f300287308 */ /* 0x0001e40000000800 */
[----:B0-----:R-:W5:Y:S01]  /*a690*/  LDL.64 R242, [R1+0x148] ;  /* 0x0001480001f27983 */ /* 0x001f620000100a00 */
[--C-:B------:R-:W-:Y:S01]  /*a6a0*/  FADD R10, R10, -R36.reuse ;  /* 0x800000240a0a7221 */ /* 0x100fe20000000000 */
[----:B------:R-:W-:-:S03]  /*a6b0*/  FADD R11, R11, -R36 ;  /* 0x800000240b0b7221 */ /* 0x000fc60000000000 */
[----:B------:R-:W-:Y:S01]  /*a6c0*/  FMUL R10, R10, 1.4426950216293334961 ;  /* 0x3fb8aa3b0a0a7820 */ /* 0x000fe20000400000 */
[----:B------:R-:W-:Y:S01]  /*a6d0*/  FMUL R11, R11, 1.4426950216293334961 ;  /* 0x3fb8aa3b0b0b7820 */ /* 0x000fe20000400000 */
[--C-:B------:R-:W-:Y:S01]  /*a6e0*/  FADD R12, R12, -R36.reuse ;  /* 0x800000240c0c7221 */ /* 0x100fe20000000000 */
[----:B------:R-:W-:-:S03]  /*a6f0*/  FADD R13, R13, -R36 ;  /* 0x800000240d0d7221 */ /* 0x000fc60000000000 */
[----:B------:R-:W0:Y:S01]  /*a700*/  MUFU.EX2 R10, R10 ;  /* 0x0000000a000a7308 */ /* 0x000e220000000800 */
[----:B------:R-:W-:Y:S01]  /*a710*/  FMUL R12, R12, 1.4426950216293334961 ;  /* 0x3fb8aa3b0c0c7820 */ /* 0x000fe20000400000 */
[----:B------:R-:W-:Y:S01]  /*a720*/  FMUL R13, R13, 1.4426950216293334961 ;  /* 0x3fb8aa3b0d0d7820 */ /* 0x000fe20000400000 */
[----:B------:R-:W-:-:S05]  /*a730*/  FADD R14, R14, -R36 ;  /* 0x800000240e0e7221 */ /* 0x000fca0000000000 */
[----:B------:R-:W1:Y:S01]  /*a740*/  MUFU.EX2 R11, R11 ;  /* 0x0000000b000b7308 */ /* 0x000e620000000800 */
[----:B------:R-:W-:Y:S01]  /*a750*/  FMUL R14, R14, 1.4426950216293334961 ;  /* 0x3fb8aa3b0e0e7820 */ /* 0x000fe20000400000 */
[----:B------:R-:W-:-:S06]  /*a760*/  FADD R15, R15, -R36 ;  /* 0x800000240f0f7221 */ /* 0x000fcc0000000000 */
[----:B------:R-:W2:Y:S01]  /*a770*/  MUFU.EX2 R12, R12 ;  /* 0x0000000c000c7308 */ /* 0x000ea20000000800 */
[----:B------:R-:W-:Y:S01]  /*a780*/  FMUL R15, R15, 1.4426950216293334961 ;  /* 0x3fb8aa3b0f0f7820 */ /* 0x000fe20000400000 */
[----:B------:R-:W-:Y:S01]  /*a790*/  FADD R16, R16, -R36 ;  /* 0x8000002410107221 */ /* 0x000fe20000000000 */
[----:B0-----:R-:W-:-:S05]  /*a7a0*/  FADD R7, R10, R7 ;  /* 0x000000070a077221 */ /* 0x001fca0000000000 */
[----:B------:R-:W0:Y:S01]  /*a7b0*/  MUFU.EX2 R13, R13 ;  /* 0x0000000d000d7308 */ /* 0x000e220000000800 */
[----:B------:R-:W-:Y:S01]  /*a7c0*/  FMUL R16, R16, 1.4426950216293334961 ;  /* 0x3fb8aa3b10107820 */ /* 0x000fe20000400000 */
[----:B------:R-:W-:Y:S01]  /*a7d0*/  FADD R17, R17, -R36 ;  /* 0x8000002411117221 */ /* 0x000fe20000000000 */
[----:B-1----:R-:W-:-:S05]  /*a7e0*/  FADD R9, R11, R7 ;  /* 0x000000070b097221 */ /* 0x002fca0000000000 */
[----:B------:R-:W1:Y:S01]  /*a7f0*/  MUFU.EX2 R14, R14 ;  /* 0x0000000e000e7308 */ /* 0x000e620000000800 */
[----:B------:R-:W-:Y:S01]  /*a800*/  FMUL R17, R17, 1.4426950216293334961 ;  /* 0x3fb8aa3b11117820 */ /* 0x000fe20000400000 */
[----:B------:R-:W-:Y:S01]  /*a810*/  FADD R18, R18, -R36 ;  /* 0x8000002412127221 */ /* 0x000fe20000000000 */
[----:B--2---:R-:W-:-:S05]  /*a820*/  FADD R9, R12, R9 ;  /* 0x000000090c097221 */ /* 0x004fca0000000000 */
[----:B------:R-:W2:Y:S01]  /*a830*/  MUFU.EX2 R15, R15 ;  /* 0x0000000f000f7308 */ /* 0x000ea20000000800 */
[----:B------:R-:W-:Y:S01]  /*a840*/  FMUL R18, R18, 1.4426950216293334961 ;  /* 0x3fb8aa3b12127820 */ /* 0x000fe20000400000 */
[--C-:B------:R-:W-:Y:S01]  /*a850*/  FADD R19, R19, -R36.reuse ;  /* 0x8000002413137221 */ /* 0x100fe20000000000 */
[----:B------:R-:W-:Y:S01]  /*a860*/  F2FP.F16.F32.PACK_AB R7, R11, R10 ;  /* 0x0000000a0b07723e */ /* 0x000fe200000000ff */
[----:B------:R-:W-:-:S04]  /*a870*/  FADD R10, R42, -R36 ;  /* 0x800000242a0a7221 */ /* 0x000fc80000000000 */
[----:B------:R-:W2:Y:S01]  /*a880*/  MUFU.EX2 R16, R16 ;  /* 0x0000001000107308 */ /* 0x000ea20000000800 */
[----:B0-----:R-:W-:Y:S01]  /*a890*/  FADD R9, R13, R9 ;  /* 0x000000090d097221 */ /* 0x001fe20000000000 */
[----:B------:R-:W-:Y:S01]  /*a8a0*/  FMUL R19, R19, 1.4426950216293334961 ;  /* 0x3fb8aa3b13137820 */ /* 0x000fe20000400000 */
[----:B------:R-:W-:Y:S01]  /*a8b0*/  FADD R20, R20, -R36 ;  /* 0x8000002414147221 */ /* 0x000fe20000000000 */
[----:B------:R-:W-:-:S04]  /*a8c0*/  FMUL R11, R10, 1.4426950216293334961 ;  /* 0x3fb8aa3b0a0b7820 */ /* 0x000fc80000400000 */
[----:B------:R-:W0:Y:S01]  /*a8d0*/  MUFU.EX2 R17, R17 ;  /* 0x0000001100117308 */ /* 0x000e220000000800 */
[----:B-1----:R-:W-:Y:S01]  /*a8e0*/  FADD R9, R14, R9 ;  /* 0x000000090e097221 */ /* 0x002fe20000000000 */
[----:B------:R-:W-:Y:S01]  /*a8f0*/  FMUL R20, R20, 1.4426950216293334961 ;  /* 0x3fb8aa3b14147820 */ /* 0x000fe20000400000 */
[--C-:B------:R-:W-:Y:S01]  /*a900*/  FADD R21, R21, -R36.reuse ;  /* 0x8000002415157221 */ /* 0x100fe20000000000 */
[----:B------:R-:W-:-:S04]  /*a910*/  FADD R10, R41, -R36 ;  /* 0x80000024290a7221 */ /* 0x000fc80000000000 */
[----:B------:R-:W1:Y:S01]  /*a920*/  MUFU.EX2 R18, R18 ;  /* 0x0000001200127308 */ /* 0x000e620000000800 */
[----:B------:R-:W-:Y:S01]  /*a930*/  FMUL R21, R21, 1.4426950216293334961 ;  /* 0x3fb8aa3b15157820 */ /* 0x000fe20000400000 */
[----:B------:R-:W-:Y:S01]  /*a940*/  FADD R22, R22, -R36 ;  /* 0x8000002416167221 */ /* 0x000fe20000000000 */
[----:B------:R-:W-:-:S05]  /*a950*/  FMUL R8, R8, 1.4426950216293334961 ;  /* 0x3fb8aa3b08087820 */ /* 0x000fca0000400000 */
[----:B------:R-:W0:Y:S01]  /*a960*/  MUFU.EX2 R19, R19 ;  /* 0x0000001300137308 */ /* 0x000e220000000800 */
[----:B------:R-:W-:Y:S01]  /*a970*/  FMUL R22, R22, 1.4426950216293334961 ;  /* 0x3fb8aa3b16167820 */ /* 0x000fe20000400000 */
[----:B------:R-:W-:-:S06]  /*a980*/  FADD R23, R23, -R36 ;  /* 0x8000002417177221 */ /* 0x000fcc0000000000 */
[----:B------:R2:W-:Y:S02]  /*a990*/  MUFU.EX2 R41, R11 ;  /* 0x0000000b00297308 */ /* 0x0005e40000000800 */
[----:B--2---:R-:W-:-:S06]  /*a9a0*/  FADD R11, R15, R9 ;  /* 0x000000090f0b7221 */ /* 0x004fcc0000000000 */
[----:B------:R-:W2:Y:S01]  /*a9b0*/  MUFU.EX2 R20, R20 ;  /* 0x0000001400147308 */ /* 0x000ea20000000800 */
[----:B------:R-:W-:Y:S01]  /*a9c0*/  FADD R11, R16, R11 ;  /* 0x0000000b100b7221 */ /* 0x000fe20000000000 */
[----:B------:R-:W-:-:S06]  /*a9d0*/  FMUL R23, R23, 1.4426950216293334961 ;  /* 0x3fb8aa3b17177820 */ /* 0x000fcc0000400000 */
[----:B------:R1:W-:Y:S01]  /*a9e0*/  MUFU.EX2 R42, R8 ;  /* 0x00000008002a7308 */ /* 0x0003e20000000800 */
[----:B0-----:R-:W-:Y:S01]  /*a9f0*/  FADD R11, R17, R11 ;  /* 0x0000000b110b7221 */ /* 0x001fe20000000000 */
[----:B------:R-:W-:-:S06]  /*aa00*/  FADD R24, R24, -R36 ;  /* 0x8000002418187221 */ /* 0x000fcc0000000000 */
[----:B------:R-:W0:Y:S01]  /*aa10*/  MUFU.EX2 R21, R21 ;  /* 0x0000001500157308 */ /* 0x000e220000000800 */
[----:B-1----:R-:W-:Y:S01]  /*aa20*/  F2FP.F16.F32.PACK_AB R8, R13, R12 ;  /* 0x0000000c0d08723e */ /* 0x002fe200000000ff */
[--C-:B------:R-:W-:Y:S01]  /*aa30*/  FADD R12, R43, -R36.reuse ;  /* 0x800000242b0c7221 */ /* 0x100fe20000000000 */
[----:B------:R-:W-:Y:S01]  /*aa40*/  FADD R11, R18, R11 ;  /* 0x0000000b120b7221 */ /* 0x000fe20000000000 */
[----:B------:R-:W-:Y:S02]  /*aa50*/  FMUL R24, R24, 1.4426950216293334961 ;  /* 0x3fb8aa3b18187820 */ /* 0x000fe40000400000 */
[----:B------:R-:W-:Y:S02]  /*aa60*/  FMUL R13, R12, 1.4426950216293334961 ;  /* 0x3fb8aa3b0c0d7820 */ /* 0x000fe40000400000 */
[----:B------:R-:W1:Y:S01]  /*aa70*/  MUFU.EX2 R22, R22 ;  /* 0x0000001600167308 */ /* 0x000e620000000800 */
[--C-:B------:R-:W-:Y:S01]  /*aa80*/  FADD R25, R25, -R36.reuse ;  /* 0x8000002419197221 */ /* 0x100fe20000000000 */
[--C-:B------:R-:W-:Y:S01]  /*aa90*/  FADD R12, R44, -R36.reuse ;  /* 0x800000242c0c7221 */ /* 0x100fe20000000000 */
[----:B------:R-:W-:-:S02]  /*aaa0*/  FADD R26, R26, -R36 ;  /* 0x800000241a1a7221 */ /* 0x000fc40000000000 */
[----:B------:R-:W-:-:S03]  /*aab0*/  FMUL R25, R25, 1.4426950216293334961 ;  /* 0x3fb8aa3b19197820 */ /* 0x000fc60000400000 */
[----:B------:R-:W0:Y:S01]  /*aac0*/  MUFU.EX2 R23, R23 ;  /* 0x0000001700177308 */ /* 0x000e220000000800 */
[----:B------:R-:W-:Y:S01]  /*aad0*/  FMUL R26, R26, 1.4426950216293334961 ;  /* 0x3fb8aa3b1a1a7820 */ /* 0x000fe20000400000 */
[----:B------:R-:W-:-:S06]  /*aae0*/  FADD R27, R27, -R36 ;  /* 0x800000241b1b7221 */ /* 0x000fcc0000000000 */
[----:B------:R0:W-:Y:S02]  /*aaf0*/  MUFU.EX2 R44, R13 ;  /* 0x0000000d002c7308 */ /* 0x0001e40000000800 */
[----:B0-----:R-:W-:-:S06]  /*ab00*/  FADD R13, R19, R11 ;  /* 0x0000000b130d7221 */ /* 0x001fcc0000000000 */
[----:B------:R-:W0:Y:S01]  /*ab10*/  MUFU.EX2 R24, R24 ;  /* 0x0000001800187308 */ /* 0x000e220000000800 */
[----:B--2---:R-:W-:Y:S01]  /*ab20*/  FADD R13, R20, R13 ;  /* 0x0000000d140d7221 */ /* 0x004fe20000000000 */
[----:B------:R-:W-:Y:S01]  /*ab30*/  FMUL R27, R27, 1.4426950216293334961 ;  /* 0x3fb8aa3b1b1b7820 */ /* 0x000fe20000400000 */
[----:B------:R-:W-:Y:S02]  /*ab40*/  FADD R28, R28, -R36 ;  /* 0x800000241c1c7221 */ /* 0x000fe40000000000 */
[----:B------:R-:W-:-:S03]  /*ab50*/  FADD R13, R21, R13 ;  /* 0x0000000d150d7221 */ /* 0x000fc60000000000 */
[----:B------:R-:W2:Y:S01]  /*ab60*/  MUFU.EX2 R25, R25 ;  /* 0x0000001900197308 */ /* 0x000ea20000000800 */
[----:B------:R-:W-:Y:S01]  /*ab70*/  FMUL R28, R28, 1.4426950216293334961 ;  /* 0x3fb8aa3b1c1c7820 */ /* 0x000fe20000400000 */
[----:B------:R-:W-:Y:S01]  /*ab80*/  FADD R29, R29, -R36 ;  /* 0x800000241d1d7221 */ /* 0x000fe20000000000 */
[----:B-1----:R-:W-:Y:S01]  /*ab90*/  FADD R13, R22, R13 ;  /* 0x0000000d160d7221 */ /* 0x002fe20000000000 */
[----:B------:R-:W-:-:S04]  /*aba0*/  F2FP.F16.F32.PACK_AB R9, R15, R14 ;  /* 0x0000000e0f09723e */ /* 0x000fc800000000ff */
[----:B------:R-:W1:Y:S01]  /*abb0*/  MUFU.EX2 R26, R26 ;  /* 0x0000001a001a7308 */ /* 0x000e620000000800 */
[----:B------:R-:W-:Y:S01]  /*abc0*/  FADD R15, R23, R13 ;  /* 0x0000000d170f7221 */ /* 0x000fe20000000000 */
[----:B------:R-:W-:Y:S01]  /*abd0*/  FMUL R29, R29, 1.4426950216293334961 ;  /* 0x3fb8aa3b1d1d7820 */ /* 0x000fe20000400000 */
[----:B------:R-:W-:Y:S01]  /*abe0*/  FADD R30, R30, -R36 ;  /* 0x800000241e1e7221 */ /* 0x000fe20000000000 */
[----:B------:R-:W-:-:S04]  /*abf0*/  FMUL R10, R10, 1.4426950216293334961 ;  /* 0x3fb8aa3b0a0a7820 */ /* 0x000fc80000400000 */
[----:B------:R-:W1:Y:S01]  /*ac00*/  MUFU.EX2 R27, R27 ;  /* 0x0000001b001b7308 */ /* 0x000e620000000800 */
[----:B0-----:R-:W-:Y:S01]  /*ac10*/  FADD R15, R24, R15 ;  /* 0x0000000f180f7221 */ /* 0x001fe20000000000 */
[----:B------:R-:W-:Y:S01]  /*ac20*/  FMUL R30, R30, 1.4426950216293334961 ;  /* 0x3fb8aa3b1e1e7820 */ /* 0x000fe20000400000 */
[----:B------:R-:W-:-:S05]  /*ac30*/  FADD R31, R31, -R36 ;  /* 0x800000241f1f7221 */ /* 0x000fca0000000000 */
[----:B------:R-:W0:Y:S01]  /*ac40*/  MUFU.EX2 R28, R28 ;  /* 0x0000001c001c7308 */ /* 0x000e220000000800 */
[----:B--2---:R-:W-:Y:S01]  /*ac50*/  FADD R15, R25, R15 ;  /* 0x0000000f190f7221 */ /* 0x004fe20000000000 */
[----:B------:R-:W-:Y:S01]  /*ac60*/  FMUL R31, R31, 1.4426950216293334961 ;  /* 0x3fb8aa3b1f1f7820 */ /* 0x000fe20000400000 */
[----:B------:R-:W-:-:S05]  /*ac70*/  FADD R32, R32, -R36 ;  /* 0x8000002420207221 */ /* 0x000fca0000000000 */
[----:B------:R2:W-:Y:S01]  /*ac80*/  MUFU.EX2 R43, R10 ;  /* 0x0000000a002b7308 */ /* 0x0005e20000000800 */
[----:B-1----:R-:W-:Y:S01]  /*ac90*/  FADD R15, R26, R15 ;  /* 0x0000000f1a0f7221 */ /* 0x002fe20000000000 */
[----:B------:R-:W-:-:S06]  /*aca0*/  FMUL R32, R32, 1.4426950216293334961 ;  /* 0x3fb8aa3b20207820 */ /* 0x000fcc0000400000 */
[----:B------:R-:W1:Y:S01]  /*acb0*/  MUFU.EX2 R29, R29 ;  /* 0x0000001d001d7308 */ /* 0x000e620000000800 */
[----:B--2---:R-:W-:Y:S01]  /*acc0*/  F2FP.F16.F32.PACK_AB R10, R17, R16 ;  /* 0x00000010110a723e */ /* 0x004fe200000000ff */
[--C-:B------:R-:W-:Y:S01]  /*acd0*/  FADD R16, R49, -R36.reuse ;  /* 0x8000002431107221 */ /* 0x100fe20000000000 */
[----:B------:R-:W-:-:S03]  /*ace0*/  FADD R33, R33, -R36 ;  /* 0x8000002421217221 */ /* 0x000fc60000000000 */
[----:B------:R-:W-:Y:S02]  /*acf0*/  FMUL R17, R16, 1.4426950216293334961 ;  /* 0x3fb8aa3b10117820 */ /* 0x000fe40000400000 */
[----:B------:R-:W2:Y:S01]  /*ad00*/  MUFU.EX2 R30, R30 ;  /* 0x0000001e001e7308 */ /* 0x000ea20000000800 */
[--C-:B------:R-:W-:Y:S01]  /*ad10*/  FADD R16, R47, -R36.reuse ;  /* 0x800000242f107221 */ /* 0x100fe20000000000 */
[----:B------:R-:W-:Y:S01]  /*ad20*/  FMUL R33, R33, 1.4426950216293334961 ;  /* 0x3fb8aa3b21217820 */ /* 0x000fe20000400000 */
[----:B------:R-:W-:-:S05]  /*ad30*/  FADD R34, R34, -R36 ;  /* 0x8000002422227221 */ /* 0x000fca0000000000 */
[----:B------:R-:W0:Y:S01]  /*ad40*/  MUFU.EX2 R31, R31 ;  /* 0x0000001f001f7308 */ /* 0x000e220000000800 */
[----:B------:R-:W-:Y:S01]  /*ad50*/  FMUL R34, R34, 1.4426950216293334961 ;  /* 0x3fb8aa3b22227820 */ /* 0x000fe20000400000 */
[----:B------:R-:W-:-:S06]  /*ad60*/  FADD R35, R35, -R36 ;  /* 0x8000002423237221 */ /* 0x000fcc0000000000 */
[----:B------:R0:W-:Y:S02]  /*ad70*/  MUFU.EX2 R47, R17 ;  /* 0x00000011002f7308 */ /* 0x0001e40000000800 */
[----:B0-----:R-:W-:-:S06]  /*ad80*/  FADD R17, R27, R15 ;  /* 0x0000000f1b117221 */ /* 0x001fcc0000000000 */
[----:B------:R-:W0:Y:S01]  /*ad90*/  MUFU.EX2 R32, R32 ;  /* 0x0000002000207308 */ /* 0x000e220000000800 */
[----:B------:R-:W-:Y:S01]  /*ada0*/  FADD R17, R28, R17 ;  /* 0x000000111c117221 */ /* 0x000fe20000000000 */
[----:B------:R-:W-:-:S03]  /*adb0*/  FMUL R35, R35, 1.4426950216293334961 ;  /* 0x3fb8aa3b23237820 */ /* 0x000fc60000400000 */
[----:B-1----:R-:W-:-:S03]  /*adc0*/  FADD R17, R29, R17 ;  /* 0x000000111d117221 */ /* 0x002fc60000000000 */
[----:B------:R-:W1:Y:S01]  /*add0*/  MUFU.EX2 R33, R33 ;  /* 0x0000002100217308 */ /* 0x000e620000000800 */
[----:B------:R-:W-:Y:S01]  /*ade0*/  FADD R227, R227, -R36 ;  /* 0x80000024e3e37221 */ /* 0x000fe20000000000 */
[----:B--2---:R-:W-:-:S06]  /*adf0*/  FADD R17, R30, R17 ;  /* 0x000000111e117221 */ /* 0x004fcc0000000000 */
[----:B------:R-:W2:Y:S01]  /*ae00*/  MUFU.EX2 R34, R34 ;  /* 0x0000002200227308 */ /* 0x000ea20000000800 */
[----:B------:R-:W-:Y:S01]  /*ae10*/  FMUL R227, R227, 1.4426950216293334961 ;  /* 0x3fb8aa3be3e37820 */ /* 0x000fe20000400000 */
[----:B------:R-:W-:-:S06]  /*ae20*/  FADD R17, R31, R17 ;  /* 0x000000111f117221 */ /* 0x000fcc0000000000 */
[----:B------:R-:W3:Y:S01]  /*ae30*/  MUFU.EX2 R35, R35 ;  /* 0x0000002300237308 */ /* 0x000ee20000000800 */
[----:B0-----:R-:W-:-:S07]  /*ae40*/  FADD R17, R32, R17 ;  /* 0x0000001120117221 */ /* 0x001fce0000000000 */
[----:B------:R-:W0:Y:S01]  /*ae50*/  MUFU.EX2 R37, R227 ;  /* 0x000000e300257308 */ /* 0x000e220000000800 */
[----:B-1----:R-:W-:-:S04]  /*ae60*/  FADD R17, R33, R17 ;  /* 0x0000001121117221 */ /* 0x002fc80000000000 */
[----:B--2---:R-:W-:-:S04]  /*ae70*/  FADD R17, R34, R17 ;  /* 0x0000001122117221 */ /* 0x004fc80000000000 */
[----:B---3--:R-:W-:-:S04]  /*ae80*/  FADD R17, R35, R17 ;  /* 0x0000001123117221 */ /* 0x008fc80000000000 */
[----:B0-----:R-:W-:-:S04]  /*ae90*/  FADD R17, R37, R17 ;  /* 0x0000001125117221 */ /* 0x001fc80000000000 */
[----:B------:R-:W-:-:S04]  /*aea0*/  FADD R17, R38, R17 ;  /* 0x0000001126117221 */ /* 0x000fc80000000000 */
[----:B------:R-:W-:-:S04]  /*aeb0*/  FADD R17, R39, R17 ;  /* 0x0000001127117221 */ /* 0x000fc80000000000 */
[----:B------:R-:W-:Y:S01]  /*aec0*/  FADD R17, R65, R17 ;  /* 0x0000001141117221 */ /* 0x000fe20000000000 */
[----:B------:R-:W-:-:S03]  /*aed0*/  FMUL R12, R12, 1.4426950216293334961 ;  /* 0x3fb8aa3b0c0c7820 */ /* 0x000fc60000400000 */
[----:B------:R-:W-:Y:S01]  /*aee0*/  FADD R17, R66, R17 ;  /* 0x0000001142117221 */ /* 0x000fe20000000000 */
[----:B------:R-:W-:-:S03]  /*aef0*/  FADD R226, R226, -R36 ;  /* 0x80000024e2e27221 */ /* 0x000fc60000000000 */
[----:B------:R-:W-:Y:S01]  /*af00*/  FADD R17, R40, R17 ;  /* 0x0000001128117221 */ /* 0x000fe20000000000 */
[----:B------:R-:W0:Y:S01]  /*af10*/  MUFU.EX2 R67, R12 ;  /* 0x0000000c00437308 */ /* 0x000e220000000800 */
[----:B------:R-:W-:Y:S01]  /*af20*/  FMUL R226, R226, 1.4426950216293334961 ;  /* 0x3fb8aa3be2e27820 */ /* 0x000fe20000400000 */
[----:B------:R-:W-:Y:S01]  /*af30*/  FADD R14, R45, -R36 ;  /* 0x800000242d0e7221 */ /* 0x000fe20000000000 */
[----:B------:R-:W-:-:S03]  /*af40*/  FADD R17, R42, R17 ;  /* 0x000000112a117221 */ /* 0x000fc60000000000 */
[----:B------:R-:W-:Y:S01]  /*af50*/  FMUL R14, R14, 1.4426950216293334961 ;  /* 0x3fb8aa3b0e0e7820 */ /* 0x000fe20000400000 */
[----:B------:R-:W-:Y:S01]  /*af60*/  FADD R17, R41, R17 ;  /* 0x0000001129117221 */ /* 0x000fe20000000000 */
[----:B------:R-:W1:Y:S01]  /*af70*/  MUFU.EX2 R45, R226 ;  /* 0x000000e2002d7308 */ /* 0x000e620000000800 */
[----:B------:R-:W-:Y:S01]  /*af80*/  FMUL R16, R16, 1.4426950216293334961 ;  /* 0x3fb8aa3b10107820 */ /* 0x000fe20000400000 */
[----:B------:R-:W-:Y:S01]  /*af90*/  FADD R48, R48, -R36 ;  /* 0x8000002430307221 */ /* 0x000fe20000000000 */
[----:B------:R-:W-:Y:S01]  /*afa0*/  FADD R17, R43, R17 ;  /* 0x000000112b117221 */ /* 0x000fe20000000000 */
[----:B------:R-:W-:-:S04]  /*afb0*/  F2FP.F16.F32.PACK_AB R15, R27, R26 ;  /* 0x0000001a1b0f723e */ /* 0x000fc800000000ff */
[----:B------:R-:W2:Y:S01]  /*afc0*/  MUFU.EX2 R49, R14 ;  /* 0x0000000e00317308 */ /* 0x000ea20000000800 */
[----:B------:R-:W-:Y:S01]  /*afd0*/  FADD R17, R44, R17 ;  /* 0x000000112c117221 */ /* 0x000fe20000000000 */
[----:B------:R-:W-:-:S06]  /*afe0*/  FADD R46, R46, -R36 ;  /* 0x800000242e2e7221 */ /* 0x000fcc0000000000 */
[----:B------:R3:W2:Y:S01]  /*aff0*/  MUFU.EX2 R27, R16 ;  /* 0x00000010001b7308 */ /* 0x0006a20000000800 */
[----:B0-----:R-:W-:Y:S01]  /*b000*/  FADD R17, R67, R17 ;  /* 0x0000001143117221 */ /* 0x001fe20000000000 */
[--C-:B------:R-:W-:Y:S01]  /*b010*/  FADD R50, R50, -R36.reuse ;  /* 0x8000002432327221 */ /* 0x100fe20000000000 */
[----:B---3--:R-:W-:Y:S01]  /*b020*/  F2FP.F16.F32.PACK_AB R16, R29, R28 ;  /* 0x0000001c1d10723e */ /* 0x008fe200000000ff */
[----:B------:R-:W-:Y:S01]  /*b030*/  FMUL R28, R48, 1.4426950216293334961 ;  /* 0x3fb8aa3b301c7820 */ /* 0x000fe20000400000 */
[----:B------:R-:W-:Y:S01]  /*b040*/  FMUL R29, R46, 1.4426950216293334961 ;  /* 0x3fb8aa3b2e1d7820 */ /* 0x000fe20000400000 */
[----:B-1----:R-:W-:Y:S01]  /*b050*/  FADD R17, R45, R17 ;  /* 0x000000112d117221 */ /* 0x002fe20000000000 */
[----:B------:R-:W-:Y:S01]  /*b060*/  FMUL R46, R50, 1.4426950216293334961 ;  /* 0x3fb8aa3b322e7820 */ /* 0x000fe20000400000 */
[--C-:B------:R-:W-:Y:S02]  /*b070*/  FADD R51, R51, -R36.reuse ;  /* 0x8000002433337221 */ /* 0x100fe40000000000 */
[----:B------:R-:W0:Y:S01]  /*b080*/  MUFU.EX2 R28, R28 ;  /* 0x0000001c001c7308 */ /* 0x000e220000000800 */
[----:B--2---:R-:W-:Y:S01]  /*b090*/  FADD R17, R49, R17 ;  /* 0x0000001131117221 */ /* 0x004fe20000000000 */
[----:B------:R-:W-:Y:S01]  /*b0a0*/  FMUL R48, R51, 1.4426950216293334961 ;  /* 0x3fb8aa3b33307820 */ /* 0x000fe20000400000 */
[----:B------:R-:W-:-:S05]  /*b0b0*/  FADD R52, R52, -R36 ;  /* 0x8000002434347221 */ /* 0x000fca0000000000 */
[----:B------:R-:W1:Y:S01]  /*b0c0*/  MUFU.EX2 R29, R29 ;  /* 0x0000001d001d7308 */ /* 0x000e620000000800 */
[----:B------:R-:W-:Y:S01]  /*b0d0*/  FADD R17, R47, R17 ;  /* 0x000000112f117221 */ /* 0x000fe20000000000 */
[----:B------:R-:W-:Y:S01]  /*b0e0*/  FMUL R50, R52, 1.4426950216293334961 ;  /* 0x3fb8aa3b34327820 */ /* 0x000fe20000400000 */
[----:B------:R-:W-:-:S05]  /*b0f0*/  FADD R53, R53, -R36 ;  /* 0x8000002435357221 */ /* 0x000fca0000000000 */
[----:B------:R-:W2:Y:S01]  /*b100*/  MUFU.EX2 R46, R46 ;  /* 0x0000002e002e7308 */ /* 0x000ea20000000800 */
[----:B------:R-:W-:Y:S01]  /*b110*/  FADD R17, R27, R17 ;  /* 0x000000111b117221 */ /* 0x000fe20000000000 */
[----:B------:R-:W-:Y:S01]  /*b120*/  FMUL R51, R53, 1.4426950216293334961 ;  /* 0x3fb8aa3b35337820 */ /* 0x000fe20000400000 */
[----:B------:R-:W-:-:S05]  /*b130*/  FADD R54, R54, -R36 ;  /* 0x8000002436367221 */ /* 0x000fca0000000000 */
[----:B------:R-:W3:Y:S01]  /*b140*/  MUFU.EX2 R48, R48 ;  /* 0x0000003000307308 */ /* 0x000ee20000000800 */
[----:B0-----:R-:W-:Y:S01]  /*b150*/  FADD R17, R28, R17 ;  /* 0x000000111c117221 */ /* 0x001fe20000000000 */
[----:B------:R-:W-:Y:S01]  /*b160*/  FMUL R52, R54, 1.4426950216293334961 ;  /* 0x3fb8aa3b36347820 */ /* 0x000fe20000400000 */
[----:B------:R-:W-:-:S05]  /*b170*/  FADD R55, R55, -R36 ;  /* 0x8000002437377221 */ /* 0x000fca0000000000 */
[----:B------:R-:W0:Y:S01]  /*b180*/  MUFU.EX2 R50, R50 ;  /* 0x0000003200327308 */ /* 0x000e220000000800 */
[----:B-1----:R-:W-:Y:S01]  /*b190*/  FADD R17, R29, R17 ;  /* 0x000000111d117221 */ /* 0x002fe20000000000 */
[----:B------:R-:W-:Y:S01]  /*b1a0*/  FMUL R53, R55, 1.4426950216293334961 ;  /* 0x3fb8aa3b37357820 */ /* 0x000fe20000400000 */
[----:B------:R-:W-:-:S05]  /*b1b0*/  FADD R56, R56, -R36 ;  /* 0x8000002438387221 */ /* 0x000fca0000000000 */
[----:B------:R-:W1:Y:S01]  /*b1c0*/  MUFU.EX2 R51, R51 ;  /* 0x0000003300337308 */ /* 0x000e620000000800 */
[----:B--2---:R-:W-:Y:S01]  /*b1d0*/  FADD R17, R46, R17 ;  /* 0x000000112e117221 */ /* 0x004fe20000000000 */
[----:B------:R-:W-:Y:S01]  /*b1e0*/  FMUL R54, R56, 1.4426950216293334961 ;  /* 0x3fb8aa3b38367820 */ /* 0x000fe20000400000 */
[----:B------:R-:W-:-:S05]  /*b1f0*/  FADD R57, R57, -R36 ;  /* 0x8000002439397221 */ /* 0x000fca0000000000 */
[----:B------:R-:W2:Y:S01]  /*b200*/  MUFU.EX2 R52, R52 ;  /* 0x0000003400347308 */ /* 0x000ea20000000800 */
[----:B---3--:R-:W-:Y:S01]  /*b210*/  FADD R17, R48, R17 ;  /* 0x0000001130117221 */ /* 0x008fe20000000000 */
[----:B------:R-:W-:Y:S01]  /*b220*/  FMUL R55, R57, 1.4426950216293334961 ;  /* 0x3fb8aa3b39377820 */ /* 0x000fe20000400000 */
[----:B------:R-:W-:Y:S01]  /*b230*/  FADD R58, R58, -R36 ;  /* 0x800000243a3a7221 */ /* 0x000fe20000000000 */
[----:B------:R-:W-:-:S04]  /*b240*/  F2FP.F16.F32.PACK_AB R11, R19, R18 ;  /* 0x00000012130b723e */ /* 0x000fc800000000ff */
        /* <DEDUP_REMOVED lines=10> */
[----:B------:R-:W-:Y:S01]  /*b2f0*/  FADD R61, R61, -R36 ;  /* 0x800000243d3d7221 */ /* 0x000fe20000000000 */
[----:B------:R-:W-:Y:S01]  /*b300*/  FMUL R58, R64, 1.4426950216293334961 ;  /* 0x3fb8aa3b403a7820 */ /* 0x000fe20000400000 */
[----:B------:R-:W-:-:S04]  /*b310*/  IMAD.U32 R19, RZ, RZ, UR6 ;  /* 0x00000006ff137e24 */ /* 0x000fc8000f8e00ff */
[----:B------:R-:W2:Y:S01]  /*b320*/  MUFU.EX2 R56, R56 ;  /* 0x0000003800387308 */ /* 0x000ea20000000800 */
[----:B---3--:R-:W-:Y:S01]  /*b330*/  FADD R18, R53, R18 ;  /* 0x0000001235127221 */ /* 0x008fe20000000000 */
[----:B------:R-:W-:Y:S01]  /*b340*/  FMUL R60, R61, 1.4426950216293334961 ;  /* 0x3fb8aa3b3d3c7820 */ /* 0x000fe20000400000 */
[----:B------:R-:W-:Y:S01]  /*b350*/  FADD R61, R63, -R36 ;  /* 0x800000243f3d7221 */ /* 0x000fe20000000000 */
[----:B------:R1:W3:Y:S04]  /*b360*/  SYNCS.PHASECHK.TRANS64.TRYWAIT P1, [UR19], R19 ;  /* 0x00000013ff0075a7 */ /* 0x0002e80008021113 */
[----:B------:R-:W2:Y:S01]  /*b370*/  MUFU.EX2 R57, R57 ;  /* 0x0000003900397308 */ /* 0x000ea20000000800 */
[----:B0-----:R-:W-:Y:S01]  /*b380*/  FADD R18, R54, R18 ;  /* 0x0000001236127221 */ /* 0x001fe20000000000 */
[----:B------:R-:W-:Y:S01]  /*b390*/  FMUL R61, R61, 1.4426950216293334961 ;  /* 0x3fb8aa3b3d3d7820 */ /* 0x000fe20000400000 */
[----:B------:R-:W-:-:S05]  /*b3a0*/  FADD R62, R62, -R36 ;  /* 0x800000243e3e7221 */ /* 0x000fca0000000000 */
[----:B------:R-:W0:Y:S01]  /*b3b0*/  MUFU.EX2 R58, R58 ;  /* 0x0000003a003a7308 */ /* 0x000e220000000800 */
[----:B-1----:R-:W-:Y:S01]  /*b3c0*/  FADD R19, R55, R18 ;  /* 0x0000001237137221 */ /* 0x002fe20000000000 */
[----:B------:R-:W-:Y:S01]  /*b3d0*/  F2FP.F16.F32.PACK_AB R12, R21, R20 ;  /* 0x00000014150c723e */ /* 0x000fe200000000ff */
[----:B------:R-:W-:Y:S01]  /*b3e0*/  FADD R21, R59, -R36 ;  /* 0x800000243b157221 */ /* 0x000fe20000000000 */
[----:B------:R-:W-:-:S04]  /*b3f0*/  F2FP.F16.F32.PACK_AB R13, R23, R22 ;  /* 0x00000016170d723e */ /* 0x000fc800000000ff */
[----:B------:R-:W1:Y:S01]  /*b400*/  MUFU.EX2 R60, R60 ;  /* 0x0000003c003c7308 */ /* 0x000e620000000800 */
[----:B------:R-:W-:Y:S01]  /*b410*/  FMUL R62, R62, 1.4426950216293334961 ;  /* 0x3fb8aa3b3e3e7820 */ /* 0x000fe20000400000 */
[----:B--2---:R-:W-:Y:S01]  /*b420*/  FADD R22, R56, R19 ;  /* 0x0000001338167221 */ /* 0x004fe20000000000 */
[----:B------:R-:W-:Y:S01]  /*b430*/  F2FP.F16.F32.PACK_AB R19, R35, R34 ;  /* 0x000000222313723e */ /* 0x000fe200000000ff */
[----:B------:R-:W-:-:S04]  /*b440*/  FMUL R35, R21, 1.4426950216293334961 ;  /* 0x3fb8aa3b15237820 */ /* 0x000fc80000400000 */
[----:B------:R-:W2:Y:S01]  /*b450*/  MUFU.EX2 R61, R61 ;  /* 0x0000003d003d7308 */ /* 0x000ea20000000800 */
[----:B------:R-:W-:-:S07]  /*b460*/  FADD R23, R57, R22 ;  /* 0x0000001639177221 */ /* 0x000fce0000000000 */
[----:B------:R-:W3:Y:S01]  /*b470*/  MUFU.EX2 R59, R62 ;  /* 0x0000003e003b7308 */ /* 0x000ee20000000800 */
[----:B0-----:R-:W-:Y:S01]  /*b480*/  FADD R26, R58, R23 ;  /* 0x000000173a1a7221 */ /* 0x001fe20000000000 */
[----:B------:R-:W-:-:S06]  /*b490*/  F2FP.F16.F32.PACK_AB R17, R31, R30 ;  /* 0x0000001e1f11723e */ /* 0x000fcc00000000ff */
[----:B------:R-:W0:Y:S01]  /*b4a0*/  MUFU.EX2 R35, R35 ;  /* 0x0000002300237308 */ /* 0x000e220000000800 */
[----:B-1----:R-:W-:Y:S01]  /*b4b0*/  FADD R30, R60, R26 ;  /* 0x0000001a3c1e7221 */ /* 0x002fe20000000000 */
[----:B------:R-:W-:-:S03]  /*b4c0*/  F2FP.F16.F32.PACK_AB R18, R33, R32 ;  /* 0x000000202112723e */ /* 0x000fc600000000ff */
[----:B--2---:R-:W-:Y:S01]  /*b4d0*/  FADD R32, R61, R30 ;  /* 0x0000001e3d207221 */ /* 0x004fe20000000000 */
[----:B------:R-:W-:-:S03]  /*b4e0*/  F2FP.F16.F32.PACK_AB R20, R38, R37 ;  /* 0x000000252614723e */ /* 0x000fc600000000ff */
[----:B---3--:R-:W-:Y:S01]  /*b4f0*/  FADD R37, R59, R32 ;  /* 0x000000203b257221 */ /* 0x008fe20000000000 */
[----:B------:R-:W-:Y:S02]  /*b500*/  F2FP.F16.F32.PACK_AB R27, R28, R27 ;  /* 0x0000001b1c1b723e */ /* 0x000fe400000000ff */
[----:B------:R-:W-:Y:S01]  /*b510*/  F2FP.F16.F32.PACK_AB R26, R47, R49 ;  /* 0x000000312f1a723e */ /* 0x000fe200000000ff */
[----:B------:R-:W-:Y:S01]  /*b520*/  IMAD.MOV.U32 R47, RZ, RZ, R69 ;  /* 0x000000ffff2f7224 */ /* 0x000fe200078e0045 */
[----:B------:R-:W-:Y:S01]  /*b530*/  F2FP.F16.F32.PACK_AB R28, R46, R29 ;  /* 0x0000001d2e1c723e */ /* 0x000fe200000000ff */
[----:B0-----:R-:W-:Y:S01]  /*b540*/  FADD R37, R35, R37 ;  /* 0x0000002523257221 */ /* 0x001fe20000000000 */
[----:B------:R-:W-:Y:S01]  /*b550*/  IMAD.MOV.U32 R46, RZ, RZ, R68 ;  /* 0x000000ffff2e7224 */ /* 0x000fe200078e0044 */
[----:B------:R-:W-:-:S03]  /*b560*/  F2FP.F16.F32.PACK_AB R14, R25, R24 ;  /* 0x00000018190e723e */ /* 0x000fc600000000ff */
[----:B------:R0:W1:Y:S01]  /*b570*/  SHFL.BFLY PT, R38, R37, 0x10, 0x1f ;  /* 0x0e001f0025267f89 */ /* 0x00006200000e0000 */
[----:B------:R-:W-:Y:S01]  /*b580*/  F2FP.F16.F32.PACK_AB R22, R40, R66 ;  /* 0x000000422816723e */ /* 0x000fe200000000ff */
[----:B------:R-:W-:Y:S01]  /*b590*/  IMAD.WIDE R46, R156, 0x2, R46 ;  /* 0x000000029c2e7825 */ /* 0x000fe200078e022e */
[----:B------:R-:W-:Y:S02]  /*b5a0*/  F2FP.F16.F32.PACK_AB R23, R41, R42 ;  /* 0x0000002a2917723e */ /* 0x000fe400000000ff */
[----:B------:R-:W-:Y:S01]  /*b5b0*/  F2FP.F16.F32.PACK_AB R24, R44, R43 ;  /* 0x0000002b2c18723e */ /* 0x000fe200000000ff */
[C---:B----4-:R-:W-:Y:S01]  /*b5c0*/  IMAD.WIDE R42, R156.reuse, 0x2, R238 ;  /* 0x000000029c2a7825 */ /* 0x050fe200078e02ee */
[----:B------:R-:W-:Y:S02]  /*b5d0*/  F2FP.F16.F32.PACK_AB R25, R45, R67 ;  /* 0x000000432d19723e */ /* 0x000fe400000000ff */
[----:B------:R-:W-:Y:S01]  /*b5e0*/  F2FP.F16.F32.PACK_AB R21, R65, R39 ;  /* 0x000000274115723e */ /* 0x000fe200000000ff */
[----:B-----5:R-:W-:Y:S01]  /*b5f0*/  IMAD.WIDE R44, R156, 0x2, R242 ;  /* 0x000000029c2c7825 */ /* 0x020fe200078e02f2 */
[----:B------:R-:W-:-:S02]  /*b600*/  F2FP.F16.F32.PACK_AB R29, R50, R48 ;  /* 0x00000030321d723e */ /* 0x000fc400000000ff */
[----:B------:R-:W-:Y:S01]  /*b610*/  F2FP.F16.F32.PACK_AB R30, R52, R51 ;  /* 0x00000033341e723e */ /* 0x000fe200000000ff */
[----:B------:R-:W-:Y:S01]  /*b620*/  IMAD.WIDE R40, R156, 0x2, R240 ;  /* 0x000000029c287825 */ /* 0x000fe200078e02f0 */
[----:B------:R-:W-:Y:S02]  /*b630*/  F2FP.F16.F32.PACK_AB R31, R54, R53 ;  /* 0x00000035361f723e */ /* 0x000fe400000000ff */
[----:B------:R-:W-:Y:S02]  /*b640*/  F2FP.F16.F32.PACK_AB R32, R56, R55 ;  /* 0x000000373820723e */ /* 0x000fe400000000ff */
[----:B------:R-:W-:Y:S02]  /*b650*/  F2FP.F16.F32.PACK_AB R33, R58, R57 ;  /* 0x000000393a21723e */ /* 0x000fe400000000ff */
[----:B------:R-:W-:Y:S02]  /*b660*/  F2FP.F16.F32.PACK_AB R34, R61, R60 ;  /* 0x0000003c3d22723e */ /* 0x000fe400000000ff */
[----:B------:R-:W-:Y:S01]  /*b670*/  F2FP.F16.F32.PACK_AB R35, R35, R59 ;  /* 0x0000003b2323723e */ /* 0x000fe200000000ff */
[----:B01----:R-:W-:Y:S06]  /*b680*/  @!P1 BRA `(.L_x_15) ;  /* 0x0000002c00389947 */ /* 0x003fec0003800000 */
.L_x_24:
[----:B------:R-:W-:Y:S01]  /*b690*/  STTM.16dp32bit_t0_t15.x32 tmem[UR18+0x40], R4 ;  /* 0x00004004000079ed */ /* 0x000fe20008a80012 */
[----:B------:R0:W-:Y:S01]  /*b6a0*/  STTM.16dp32bit_t16_t31.x32 tmem[UR18+0x60], R4 ;  /* 0x00006004000079ed */ /* 0x0001e20008aa0012 */
[----:B------:R-:W-:-:S04]  /*b6b0*/  IMAD.WIDE R54, R156, 0x2, R160 ;  /* 0x000000029c367825 */ /* 0x000fc800078e02a0 */
[----:B------:R-:W-:-:S04]  /*b6c0*/  IMAD.WIDE R52, R156, 0x2, R148 ;  /* 0x000000029c347825 */ /* 0x000fc800078e0294 */
[----:B------:R-:W-:-:S04]  /*b6d0*/  IMAD.WIDE R48, R156, 0x2, R192 ;  /* 0x000000029c307825 */ /* 0x000fc800078e02c0 */
[----:B------:R-:W-:-:S04]  /*b6e0*/  IMAD.WIDE R56, R156, 0x2, R168 ;  /* 0x000000029c387825 */ /* 0x000fc800078e02a8 */
[----:B------:R-:W-:-:S04]  /*b6f0*/  IMAD.WIDE R50, R156, 0x2, R140 ;  /* 0x000000029c327825 */ /* 0x000fc800078e028c */
[C---:B0-----:R-:W-:Y:S01]  /*b700*/  IMAD.WIDE R16, R156.reuse, 0x2, R166 ;  /* 0x000000029c107825 */ /* 0x041fe200078e02a6 */
[----:B------:R-:W2:Y:S03]  /*b710*/  LDG.E.U16 R6, desc[UR28][R42.64] ;  /* 0x0000001c2a067981 */ /* 0x000ea6000c1e1500 */
[C---:B------:R-:W-:Y:S01]  /*b720*/  IMAD.WIDE R18, R156.reuse, 0x2, R158 ;  /* 0x000000029c127825 */ /* 0x040fe200078e029e */
[----:B------:R-:W3:Y:S04]  /*b730*/  LDG.E.U16 R4, desc[UR28][R46.64] ;  /* 0x0000001c2e047981 */ /* 0x000ee8000c1e1500 */
[----:B------:R-:W4:Y:S01]  /*b740*/  LDG.E.U16 R16, desc[UR28][R16.64] ;  /* 0x0000001c10107981 */ /* 0x000f22000c1e1500 */
[----:B------:R-:W-:-:S03]  /*b750*/  IMAD.WIDE R14, R156, 0x2, R180 ;  /* 0x000000029c0e7825 */ /* 0x000fc600078e02b4 */
[----:B------:R-:W5:Y:S01]  /*b760*/  LDG.E.U16 R5, desc[UR28][R44.64] ;  /* 0x0000001c2c057981 */ /* 0x000f62000c1e1500 */
[----:B------:R-:W-:-:S03]  /*b770*/  IMAD.WIDE R20, R156, 0x2, R174 ;  /* 0x000000029c147825 */ /* 0x000fc600078e02ae */
[----:B------:R-:W2:Y:S01]  /*b780*/  LDG.E.U16 R14, desc[UR28][R14.64] ;  /* 0x0000001c0e0e7981 */ /* 0x000ea2000c1e1500 */
[----:B------:R-:W-:-:S03]  /*b790*/  IMAD.WIDE R26, R156, 0x2, R138 ;  /* 0x000000029c1a7825 */ /* 0x000fc600078e028a */
[----:B------:R0:W2:Y:S01]  /*b7a0*/  LDG.E.U16 R17, desc[UR28][R18.64] ;  /* 0x0000001c12117981 */ /* 0x0000a2000c1e1500 */
[----:B------:R-:W-:-:S03]  /*b7b0*/  IMAD.WIDE R22, R156, 0x2, R186 ;  /* 0x000000029c167825 */ /* 0x000fc600078e02ba */
[----:B------:R-:W2:Y:S01]  /*b7c0*/  LDG.E.U16 R9, desc[UR28][R54.64] ;  /* 0x0000001c36097981 */ /* 0x000ea2000c1e1500 */
[----:B------:R-:W-:-:S03]  /*b7d0*/  IMAD.WIDE R24, R156, 0x2, R184 ;  /* 0x000000029c187825 */ /* 0x000fc600078e02b8 */
[----:B------:R1:W2:Y:S01]  /*b7e0*/  LDG.E.U16 R15, desc[UR28][R20.64] ;  /* 0x0000001c140f7981 */ /* 0x0002a2000c1e1500 */
[----:B0-----:R-:W-:-:S03]  /*b7f0*/  IMAD.WIDE R18, R156, 0x2, R146 ;  /* 0x000000029c127825 */ /* 0x001fc600078e0292 */
[----:B------:R0:W2:Y:S04]  /*b800*/  LDG.E.U16 R13, desc[UR28][R22.64] ;  /* 0x0000001c160d7981 */ /* 0x0000a8000c1e1500 */
[----:B------:R-:W2:Y:S01]  /*b810*/  LDG.E.U16 R18, desc[UR28][R18.64] ;  /* 0x0000001c12127981 */ /* 0x000ea2000c1e1500 */
[----:B-1----:R-:W-:-:S03]  /*b820*/  IMAD.WIDE R20, R156, 0x2, R190 ;  /* 0x000000029c147825 */ /* 0x002fc600078e02be */
[----:B------:R-:W2:Y:S01]  /*b830*/  LDG.E.U16 R7, desc[UR28][R40.64] ;  /* 0x0000001c28077981 */ /* 0x000ea2000c1e1500 */
[----:B------:R-:W-:-:S03]  /*b840*/  IMAD.WIDE R30, R156, 0x2, R144 ;  /* 0x000000029c1e7825 */ /* 0x000fc600078e0290 */
[----:B------:R-:W2:Y:S04]  /*b850*/  LDG.E.U16 R20, desc[UR28][R20.64] ;  /* 0x0000001c14147981 */ /* 0x000ea8000c1e1500 */
[----:B------:R1:W2:Y:S01]  /*b860*/  LDG.E.U16 R19, desc[UR28][R26.64] ;  /* 0x0000001c1a137981 */ /* 0x0002a2000c1e1500 */
[----:B0-----:R-:W-:-:S03]  /*b870*/  IMAD.WIDE R22, R156, 0x2, R178 ;  /* 0x000000029c167825 */ /* 0x001fc600078e02b2 */
[----:B------:R-:W2:Y:S01]  /*b880*/  LDG.E.U16 R10, desc[UR28][R52.64] ;  /* 0x0000001c340a7981 */ /* 0x000ea2000c1e1500 */
[----:B------:R-:W-:-:S03]  /*b890*/  IMAD.WIDE R28, R156, 0x2, R136 ;  /* 0x000000029c1c7825 */ /* 0x000fc600078e0288 */
[----:B------:R0:W2:Y:S01]  /*b8a0*/  LDG.E.U16 R21, desc[UR28][R24.64] ;  /* 0x0000001c18157981 */ /* 0x0000a2000c1e1500 */
[----:B-1----:R-:W-:-:S03]  /*b8b0*/  IMAD.WIDE R26, R156, 0x2, R154 ;  /* 0x000000029c1a7825 */ /* 0x002fc600078e029a */
[----:B------:R-:W2:Y:S01]  /*b8c0*/  LDG.E.U16 R23, desc[UR28][R22.64] ;  /* 0x0000001c16177981 */ /* 0x000ea2000c1e1500 */
[----:B------:R-:W-:-:S03]  /*b8d0*/  IMAD.WIDE R32, R156, 0x2, R172 ;  /* 0x000000029c207825 */ /* 0x000fc600078e02ac */
[----:B------:R-:W2:Y:S01]  /*b8e0*/  LDG.E.U16 R26, desc[UR28][R26.64] ;  /* 0x0000001c1a1a7981 */ /* 0x000ea2000c1e1500 */
[----:B------:R-:W-:-:S03]  /*b8f0*/  IMAD.WIDE R34, R156, 0x2, R182 ;  /* 0x000000029c227825 */ /* 0x000fc600078e02b6 */
[----:B------:R-:W2:Y:S01]  /*b900*/  LDG.E.U16 R28, desc[UR28][R28.64] ;  /* 0x0000001c1c1c7981 */ /* 0x000ea2000c1e1500 */
[----:B0-----:R-:W-:-:S03]  /*b910*/  IMAD.WIDE R24, R156, 0x2, R164 ;  /* 0x000000029c187825 */ /* 0x001fc600078e02a4 */
[----:B------:R0:W2:Y:S04]  /*b920*/  LDG.E.U16 R22, desc[UR28][R32.64] ;  /* 0x0000001c20167981 */ /* 0x0000a8000c1e1500 */
[----:B------:R1:W2:Y:S01]  /*b930*/  LDG.E.U16 R27, desc[UR28][R30.64] ;  /* 0x0000001c1e1b7981 */ /* 0x0002a2000c1e1500 */
[----:B------:R-:W-:-:S03]  /*b940*/  IMAD.WIDE R42, R156, 0x2, R188 ;  /* 0x000000029c2a7825 */ /* 0x000fc600078e02bc */
[----:B------:R-:W2:Y:S01]  /*b950*/  LDG.E.U16 R29, desc[UR28][R34.64] ;  /* 0x0000001c221d7981 */ /* 0x000ea2000c1e1500 */
[----:B0-----:R-:W-:-:S03]  /*b960*/  IMAD.WIDE R32, R156, 0x2, R170 ;  /* 0x000000029c207825 */ /* 0x001fc600078e02aa */
[----:B------:R-:W2:Y:S01]  /*b970*/  LDG.E.U16 R24, desc[UR28][R24.64] ;  /* 0x0000001c18187981 */ /* 0x000ea2000c1e1500 */
[----:B-1----:R-:W-:-:S03]  /*b980*/  IMAD.WIDE R30, R156, 0x2, R162 ;  /* 0x000000029c1e7825 */ /* 0x002fc600078e02a2 */
[----:B------:R0:W2:Y:S04]  /*b990*/  LDG.E.U16 R39, desc[UR28][R32.64] ;  /* 0x0000001c20277981 */ /* 0x0000a8000c1e1500 */
[----:B------:R1:W2:Y:S04]  /*b9a0*/  LDG.E.U16 R35, desc[UR28][R30.64] ;  /* 0x0000001c1e237981 */ /* 0x0002a8000c1e1500 */
[----:B------:R1:W2:Y:S01]  /*b9b0*/  LDG.E.U16 R25, desc[UR28][R42.64] ;  /* 0x0000001c2a197981 */ /* 0x0002a2000c1e1500 */
[----:B0-----:R-:W-:-:S03]  /*b9c0*/  IMAD.WIDE R32, R156, 0x2, R142 ;  /* 0x000000029c207825 */ /* 0x001fc600078e028e */
[----:B------:R-:W2:Y:S01]  /*b9d0*/  LDG.E.U16 R12, desc[UR28][R48.64] ;  /* 0x0000001c300c7981 */ /* 0x000ea2000c1e1500 */
[----:B-1----:R-:W-:-:S03]  /*b9e0*/  IMAD.WIDE R30, R156, 0x2, R132 ;  /* 0x000000029c1e7825 */ /* 0x002fc600078e0284 */
[----:B------:R-:W2:Y:S01]  /*b9f0*/  LDG.E.U16 R33, desc[UR28][R32.64] ;  /* 0x0000001c20217981 */ /* 0x000ea2000c1e1500 */
[----:B------:R-:W-:-:S03]  /*ba00*/  IMAD.WIDE R42, R156, 0x2, R124 ;  /* 0x000000029c2a7825 */ /* 0x000fc600078e027c */
[----:B------:R-:W2:Y:S01]  /*ba10*/  LDG.E.U16 R31, desc[UR28][R30.64] ;  /* 0x0000001c1e1f7981 */ /* 0x000ea2000c1e1500 */
[----:B------:R-:W-:-:S03]  /*ba20*/  IMAD.WIDE R46, R156, 0x2, R152 ;  /* 0x000000029c2e7825 */ /* 0x000fc600078e0298 */
[----:B------:R-:W2:Y:S01]  /*ba30*/  LDG.E.U16 R8, desc[UR28][R56.64] ;  /* 0x0000001c38087981 */ /* 0x000ea2000c1e1500 */
[----:B------:R-:W-:-:S03]  /*ba40*/  IMAD.WIDE R44, R156, 0x2, R134 ;  /* 0x000000029c2c7825 */ /* 0x000fc600078e0286 */
[----:B------:R-:W2:Y:S01]  /*ba50*/  LDG.E.U16 R34, desc[UR28][R46.64] ;  /* 0x0000001c2e227981 */ /* 0x000ea2000c1e1500 */
[----:B------:R-:W-:-:S03]  /*ba60*/  IMAD.WIDE R54, R156, 0x2, R92 ;  /* 0x000000029c367825 */ /* 0x000fc600078e025c */
[----:B------:R0:W2:Y:S01]  /*ba70*/  LDG.E.U16 R30, desc[UR28][R42.64] ;  /* 0x0000001c2a1e7981 */ /* 0x0000a2000c1e1500 */
[----:B------:R-:W-:-:S03]  /*ba80*/  IMAD.WIDE R40, R156, 0x2, R176 ;  /* 0x000000029c287825 */ /* 0x000fc600078e02b0 */
[----:B------:R1:W2:Y:S01]  /*ba90*/  LDG.E.U16 R32, desc[UR28][R44.64] ;  /* 0x0000001c2c207981 */ /* 0x0002a2000c1e1500 */
[----:B------:R-:W-:-:S03]  /*baa0*/  IMAD.WIDE R52, R156, 0x2, R108 ;  /* 0x000000029c347825 */ /* 0x000fc600078e026c */
[----:B------:R-:W2:Y:S01]  /*bab0*/  LDG.E.U16 R54, desc[UR28][R54.64] ;  /* 0x0000001c36367981 */ /* 0x000ea2000c1e1500 */
[----:B0-----:R-:W-:-:S03]  /*bac0*/  IMAD.WIDE R42, R156, 0x2, R84 ;  /* 0x000000029c2a7825 */ /* 0x001fc600078e0254 */
[----:B------:R-:W2:Y:S01]  /*bad0*/  LDG.E.U16 R40, desc[UR28][R40.64] ;  /* 0x0000001c28287981 */ /* 0x000ea2000c1e1500 */
[----:B------:R-:W-:-:S03]  /*bae0*/  IMAD.WIDE R46, R156, 0x2, R116 ;  /* 0x000000029c2e7825 */ /* 0x000fc600078e0274 */
[----:B------:R-:W2:Y:S01]  /*baf0*/  LDG.E.U16 R52, desc[UR28][R52.64] ;  /* 0x0000001c34347981 */ /* 0x000ea2000c1e1500 */
[----:B-1----:R-:W-:-:S03]  /*bb00*/  IMAD.WIDE R44, R156, 0x2, R100 ;  /* 0x000000029c2c7825 */ /* 0x002fc600078e0264 */
[----:B------:R0:W4:Y:S01]  /*bb10*/  LDG.E.U16 R55, desc[UR28][R42.64] ;  /* 0x0000001c2a377981 */ /* 0x000122000c1e1500 */
[----:B------:R-:W-:-:S03]  /*bb20*/  IMAD.WIDE R48, R156, 0x2, R114 ;  /* 0x000000029c307825 */ /* 0x000fc600078e0272 */
[----:B------:R1:W4:Y:S04]  /*bb30*/  LDG.E.U16 R41, desc[UR28][R46.64] ;  /* 0x0000001c2e297981 */ /* 0x000328000c1e1500 */
[----:B------:R1:W4:Y:S01]  /*bb40*/  LDG.E.U16 R53, desc[UR28][R44.64] ;  /* 0x0000001c2c357981 */ /* 0x000322000c1e1500 */
[----:B0-----:R-:W-:-:S03]  /*bb50*/  IMAD.WIDE R42, R156, 0x2, R76 ;  /* 0x000000029c2a7825 */ /* 0x001fc600078e024c */
[----:B------:R0:W4:Y:S01]  /*bb60*/  LDG.E.U16 R11, desc[UR28][R50.64] ;  /* 0x0000001c320b7981 */ /* 0x000122000c1e1500 */
[----:B-1----:R-:W-:-:S03]  /*bb70*/  IMAD.WIDE R46, R156, 0x2, R122 ;  /* 0x000000029c2e7825 */ /* 0x002fc600078e027a */
[----:B------:R1:W4:Y:S01]  /*bb80*/  LDG.E.U16 R56, desc[UR28][R42.64] ;  /* 0x0000001c2a387981 */ /* 0x000322000c1e1500 */
[----:B------:R-:W-:-:S03]  /*bb90*/  IMAD.WIDE R44, R156, 0x2, R130 ;  /* 0x000000029c2c7825 */ /* 0x000fc600078e0282 */
[----:B------:R1:W4:Y:S01]  /*bba0*/  LDG.E.U16 R58, desc[UR28][R46.64] ;  /* 0x0000001c2e3a7981 */ /* 0x000322000c1e1500 */
[----:B0-----:R-:W-:-:S03]  /*bbb0*/  IMAD.WIDE R50, R156, 0x2, R106 ;  /* 0x000000029c327825 */ /* 0x001fc600078e026a */
[----:B------:R0:W4:Y:S01]  /*bbc0*/  LDG.E.U16 R57, desc[UR28][R44.64] ;  /* 0x0000001c2c397981 */ /* 0x000122000c1e1500 */
[----:B-1----:R-:W-:-:S03]  /*bbd0*/  IMAD.WIDE R42, R156, 0x2, R98 ;  /* 0x000000029c2a7825 */ /* 0x002fc600078e0262 */
[----:B------:R-:W4:Y:S01]  /*bbe0*/  LDG.E.U16 R48, desc[UR28][R48.64] ;  /* 0x0000001c30307981 */ /* 0x000f22000c1e1500 */
[----:B------:R-:W-:-:S03]  /*bbf0*/  IMAD.WIDE R46, R156, 0x2, R82 ;  /* 0x000000029c2e7825 */ /* 0x000fc600078e0252 */
[----:B------:R-:W4:Y:S01]  /*bc00*/  LDG.E.U16 R50, desc[UR28][R50.64] ;  /* 0x0000001c32327981 */ /* 0x000f22000c1e1500 */
[----:B0-----:R-:W-:-:S03]  /*bc10*/  IMAD.WIDE R44, R156, 0x2, R90 ;  /* 0x000000029c2c7825 */ /* 0x001fc600078e025a */
[----:B------:R-:W4:Y:S04]  /*bc20*/  LDG.E.U16 R46, desc[UR28][R46.64] ;  /* 0x0000001c2e2e7981 */ /* 0x000f28000c1e1500 */
[----:B------:R0:W4:Y:S04]  /*bc30*/  LDG.E.U16 R49, desc[UR28][R42.64] ;  /* 0x0000001c2a317981 */ /* 0x000128000c1e1500 */
[----:B------:R1:W4:Y:S01]  /*bc40*/  LDG.E.U16 R51, desc[UR28][R44.64] ;  /* 0x0000001c2c337981 */ /* 0x000322000c1e1500 */
[----:B0-----:R-:W-:-:S04]  /*bc50*/  IMAD.WIDE R42, R156, 0x2, R74 ;  /* 0x000000029c2a7825 */ /* 0x001fc800078e024a */
[C---:B-1----:R-:W-:Y:S01]  /*bc60*/  IMAD.WIDE R44, R156.reuse, 0x2, R128 ;  /* 0x000000029c2c7825 */ /* 0x042fe200078e0280 */
[----:B------:R0:W4:Y:S05]  /*bc70*/  LDG.E.U16 R47, desc[UR28][R42.64] ;  /* 0x0000001c2a2f7981 */ /* 0x00012a000c1e1500 */
[----:B------:R-:W4:Y:S01]  /*bc80*/  LDG.E.U16 R44, desc[UR28][R44.64] ;  /* 0x0000001c2c2c7981 */ /* 0x000f22000c1e1500 */
[----:B0-----:R-:W-:-:S05]  /*bc90*/  IMAD.WIDE R42, R156, 0x2, R120 ;  /* 0x000000029c2a7825 */ /* 0x001fca00078e0278 */
[----:B------:R0:W4:Y:S02]  /*bca0*/  LDG.E.U16 R45, desc[UR28][R42.64] ;  /* 0x0000001c2a2d7981 */ /* 0x000124000c1e1500 */
        /* <DEDUP_REMOVED lines=26> */
[----:B0-----:R-:W-:-:S06]  /*be50*/  IMAD.WIDE R42, R156, 0x2, R70 ;  /* 0x000000029c2a7825 */ /* 0x001fcc00078e0246 */
[----:B------:R-:W4:Y:S01]  /*be60*/  LDG.E.U16 R42, desc[UR28][R42.64] ;  /* 0x0000001c2a2a7981 */ /* 0x000f22000c1e1500 */
[----:B------:R-:W-:-:S03]  /*be70*/  LOP3.LUT R240, R2, 0x10, RZ, 0x3c, !PT ;  /* 0x0000001002f07812 */ /* 0x000fc600078e3cff */
[----:B---3--:R-:W-:Y:S04]  /*be80*/  STS.U16 [R2+UR16+0x8000], R4 ;  /* 0x0080000402007988 */ /* 0x008fe80008000410 */
[----:B-----5:R-:W-:Y:S04]  /*be90*/  STS.U16 [R2+UR16+0x8400], R5 ;  /* 0x0084000502007988 */ /* 0x020fe80008000410 */
[----:B--2---:R-:W-:Y:S04]  /*bea0*/  STS.U16 [R2+UR16+0x8800], R6 ;  /* 0x0088000602007988 */ /* 0x004fe80008000410 */
[----:B------:R-:W-:Y:S04]  /*beb0*/  STS.U16 [R2+UR16+0x8c00], R7 ;  /* 0x008c000702007988 */ /* 0x000fe80008000410 */
[----:B------:R-:W-:Y:S04]  /*bec0*/  STS.U16 [R2+UR16+0x9000], R8 ;  /* 0x0090000802007988 */ /* 0x000fe80008000410 */
[----:B------:R-:W-:Y:S04]  /*bed0*/  STS.U16 [R2+UR16+0x9400], R9 ;  /* 0x0094000902007988 */ /* 0x000fe80008000410 */
[----:B------:R-:W-:Y:S04]  /*bee0*/  STS.U16 [R2+UR16+0x9800], R10 ;  /* 0x0098000a02007988 */ /* 0x000fe80008000410 */
[----:B----4-:R-:W-:Y:S01]  /*bef0*/  STS.U16 [R2+UR16+0x9c00], R11 ;  /* 0x009c000b02007988 */ /* 0x010fe20008000410 */
[----:B------:R-:W-:-:S03]  /*bf00*/  LOP3.LUT R241, R2, 0x20, RZ, 0x3c, !PT ;  /* 0x0000002002f17812 */ /* 0x000fc600078e3cff */
        /* <DEDUP_REMOVED lines=8> */
[----:B------:R-:W-:Y:S04]  /*bf90*/  STS.U16 [R241+UR16+0x8100], R20 ;  /* 0x00810014f1007988 */ /* 0x000fe80008000410 */
[----:B------:R-:W-:Y:S01]  /*bfa0*/  STS.U16 [R241+UR16+0x8500], R21 ;  /* 0x00850015f1007988 */ /* 0x000fe20008000410 */
[----:B0-----:R-:W-:-:S03]  /*bfb0*/  LOP3.LUT R240, R2, 0x30, RZ, 0x3c, !PT ;  /* 0x0000003002f07812 */ /* 0x001fc600078e3cff */
        /* <DEDUP_REMOVED lines=46> */
[----:B------:R-:W-:-:S04]  /*c2a0*/  FADD R39, -R36, R157 ;  /* 0x0000009d24277221 */ /* 0x000fc80000000100 */
[----:B------:R-:W-:Y:S01]  /*c2b0*/  FMUL R39, R39, 1.4426950216293334961 ;  /* 0x3fb8aa3b27277820 */ /* 0x000fe20000400000 */
[----:B------:R-:W-:Y:S05]  /*c2c0*/  STS.U16 [R4+UR16+0x9380], R227 ;  /* 0x009380e304007988 */ /* 0x000fea0008000410 */
[----:B------:R-:W0:Y:S01]  /*c2d0*/  MUFU.EX2 R39, R39 ;  /* 0x0000002700277308 */ /* 0x000e220000000800 */
[----:B------:R-:W-:Y:S04]  /*c2e0*/  STS.U16 [R4+UR16+0x9780], R238 ;  /* 0x009780ee04007988 */ /* 0x000fe80008000410 */
[----:B------:R-:W-:Y:S04]  /*c2f0*/  STS.U16 [R4+UR16+0x9b80], R239 ;  /* 0x009b80ef04007988 */ /* 0x000fe80008000410 */
[----:B------:R1:W-:Y:S01]  /*c300*/  STS.U16 [R4+UR16+0x9f80], R42 ;  /* 0x009f802a04007988 */ /* 0x0003e20008000410 */
[----:B------:R-:W2:Y:S02]  /*c310*/  FENCE.VIEW.ASYNC.T ;  /* 0x00000000000073c6 */ /* 0x000ea40000000200 */
[----:B--2---:R-:W-:Y:S06]  /*c320*/  BAR.SYNC.DEFER_BLOCKING 0x0 ;  /* 0x0000000000007b1d */ /* 0x004fec0000010000 */
[----:B-1----:R-:W-:Y:S01]  /*c330*/  LDTM.16dp32bit_t0_t15.x32 R4, tmem[UR18] ;  /* 0x00000012000479ee */ /* 0x002fe20008a80000 */
[----:B------:R-:W0:Y:S01]  /*c340*/  LDTM.16dp32bit_t16_t31.x32 R4, tmem[UR18+0x20] ;  /* 0x00002012000479ee */ /* 0x000e220008aa0000 */
[----:B------:R-:W-:Y:S01]  /*c350*/  NOP ;  /* 0x0000000000007918 */ /* 0x000fe20000000000 */
[C---:B0-----:R-:W-:Y:S01]  /*c360*/  FMUL R4, R39.reuse, R4 ;  /* 0x0000000427047220 */ /* 0x041fe20000400000 */
        /* <DEDUP_REMOVED lines=32> */
[----:B------:R0:W-:Y:S01]  /*c570*/  STTM.16dp32bit_t16_t31.x32 tmem[UR18+0x20], R4 ;  /* 0x00002004000079ed */ /* 0x0001e20008aa0012 */
[----:B------:R-:W1:Y:S02]  /*c580*/  FENCE.VIEW.ASYNC.T ;  /* 0x00000000000073c6 */ /* 0x000e640000000200 */
[----:B-1----:R-:W-:Y:S06]  /*c590*/  BAR.SYNC.DEFER_BLOCKING 0x0 ;  /* 0x0000000000007b1d */ /* 0x002fec0000010000 */
[----:B------:R1:W-:Y:S06]  /*c5a0*/  MEMBAR.ALL.CTA ;  /* 0x0000000000007992 */ /* 0x0003ec0000008000 */
[----:B-1----:R-:W1:Y:S01]  /*c5b0*/  FENCE.VIEW.ASYNC.S ;  /* 0x00000000000073c6 */ /* 0x002e620000000000 */
[----:B------:R-:W-:Y:S01]  /*c5c0*/  ULEA UR19, UR23, UR16, 0x3 ;  /* 0x0000001017137291 */ /* 0x000fe2000f8e18ff */
[----:B------:R-:W-:Y:S01]  /*c5d0*/  FADD R38, R37, R38 ;  /* 0x0000002625267221 */ /* 0x000fe20000000000 */
[----:B------:R-:W-:-:S02]  /*c5e0*/  UMOV UR6, UR15 ;  /* 0x0000000f00067c82 */ /* 0x000fc40008000000 */
[----:B------:R-:W-:Y:S01]  /*c5f0*/  UIADD3 UR19, UPT, UPT, UR19, 0xe000, URZ ;  /* 0x0000e00013137890 */ /* 0x000fe2000fffe0ff */
[----:B-1----:R-:W-:Y:S06]  /*c600*/  BAR.SYNC.DEFER_BLOCKING 0x0 ;  /* 0x0000000000007b1d */ /* 0x002fec0000010000 */
[----:B------:R-:W-:Y:S05]  /*c610*/  BRA.U UP2, `(.L_x_16) ;  /* 0x0000000102947547 */ /* 0x000fea000b800000 */
[----:B------:R-:W-:Y:S02]  /*c620*/  UIADD3 UR27, UPT, UPT, UR17, 0x48, URZ ;  /* 0x00000048111b7890 */ /* 0x000fe4000fffe0ff */
[----:B------:R-:W-:Y:S02]  /*c630*/  UIADD3 UR68, UPT, UPT, UR17, 0x50, URZ ;  /* 0x0000005011447890 */ /* 0x000fe4000fffe0ff */
[----:B------:R-:W-:Y:S02]  /*c640*/  UIADD3 UR69, UPT, UPT, UR17, 0x58, URZ ;  /* 0x0000005811457890 */ /* 0x000fe4000fffe0ff */
[----:B------:R-:W-:Y:S02]  /*c650*/  UIADD3 UR70, UPT, UPT, UR17, 0x60, URZ ;  /* 0x0000006011467890 */ /* 0x000fe4000fffe0ff */
[----:B------:R-:W-:Y:S02]  /*c660*/  UIADD3 UR71, UPT, UPT, UR17, 0x68, URZ ;  /* 0x0000006811477890 */ /* 0x000fe4000fffe0ff */
[----:B------:R-:W-:Y:S01]  /*c670*/  UIADD3 UR72, UPT, UPT, UR17, 0x70, URZ ;  /* 0x0000007011487890 */ /* 0x000fe2000fffe0ff */
[----:B------:R-:W-:Y:S01]  /*c680*/  UMOV UR12, 0x0 ;  /* 0x00000000000c7882 */ /* 0x000fe20000000000 */
[----:B------:R-:W-:Y:S01]  /*c690*/  UMOV UR13, 0x4100010 ;  /* 0x04100010000d7882 */ /* 0x000fe20000000000 */
[----:B------:R-:W-:Y:S01]  /*c6a0*/  UMOV UR15, 0x40004040 ;  /* 0x40004040000f7882 */ /* 0x000fe20000000000 */
[----:B------:R-:W-:-:S02]  /*c6b0*/  UIADD3 UR73, UPT, UPT, UR17, 0x78, URZ ;  /* 0x0000007811497890 */ /* 0x000fc4000fffe0ff */
        /* <DEDUP_REMOVED lines=16> */
[----:B------:R-:W-:Y:S01]  /*c7c0*/  UMOV UR4, UR19 ;  /* 0x0000001300047c82 */ /* 0x000fe20008000000 */
[----:B------:R-:W-:Y:S01]  /*c7d0*/  UMOV UR5, URZ ;  /* 0x000000ff00057c82 */ /* 0x000fe20008000000 */
[----:B------:R1:W-:Y:S01]  /*c7e0*/  UTCHMMA tmem[UR70], gdesc[UR44], tmem[UR17], tmem[UR58], idesc[UR59], UPT ;  /* 0x00ff3a2c460079ea */ /* 0x0003e2000b800011 */
[----:B------:R-:W-:Y:S01]  /*c7f0*/  UMOV UR64, 0x0 ;  /* 0x0000000000407882 */ /* 0x000fe20000000000 */
[----:B------:R-:W-:Y:S01]  /*c800*/  UMOV UR65, 0x4100010 ;  /* 0x0410001000417882 */ /* 0x000fe20000000000 */
[----:B------:R1:W-:Y:S01]  /*c810*/  UTCHMMA tmem[UR71], gdesc[UR46], tmem[UR17], tmem[UR60], idesc[UR61], UPT ;  /* 0x00ff3c2e470079ea */ /* 0x0003e2000b800011 */
[----:B------:R-:W-:Y:S01]  /*c820*/  UMOV UR4, UR4 ;  /* 0x0000000400047c82 */ /* 0x000fe20008000000 */
[----:B------:R1:W-:Y:S01]  /*c830*/  UTCHMMA tmem[UR72], gdesc[UR48], tmem[UR17], tmem[UR62], idesc[UR63], UPT ;  /* 0x00ff3e30480079ea */ /* 0x0003e2000b800011 */
[----:B------:R1:W-:Y:S01]  /*c840*/  UTCHMMA tmem[UR73], gdesc[UR50], tmem[UR17], tmem[UR64], idesc[UR65], UPT ;  /* 0x00ff4032490079ea */ /* 0x0003e2000b800011 */
[----:B------:R1:W-:Y:S01]  /*c850*/  UTCBAR [UR4], URZ ;  /* 0x000000ff040073e9 */ /* 0x0003e200080000ff */
[----:B------:R-:W-:Y:S01]  /*c860*/  NOP ;  /* 0x0000000000007918 */ /* 0x000fe20000000000 */
.L_x_16:
[----:B0-----:R-:W0:Y:S01]  /*c870*/  LDC R4, c[0x0][0x3d4] ;  /* 0x0000f500ff047b82 */ /* 0x001e220000000800 */
[----:B------:R-:W-:Y:S01]  /*c880*/  UIADD3 UR23, UPT, UPT, UR23, 0x1, URZ ;  /* 0x0000000117177890 */ /* 0x000fe2000fffe0ff */
[----:B------:R-:W-:Y:S01]  /*c890*/  FFMA R150, R39, R150, R38 ;  /* 0x0000009627967223 */ /* 0x000fe20000000026 */
[----:B------:R-:W-:Y:S01]  /*c8a0*/  IMAD.MOV.U32 R157, RZ, RZ, R36 ;  /* 0x000000ffff9d7224 */ /* 0x000fe200078e0024 */
[----:B-1----:R-:W-:Y:S01]  /*c8b0*/  UMOV UR4, UR25 ;  /* 0x0000001900047c82 */ /* 0x002fe20008000000 */
[----:B------:R-:W-:-:S04]  /*c8c0*/  UISETP.GT.AND UP3, UPT, UR23, 0x1, UPT ;  /* 0x000000011700788c */ /* 0x000fc8000bf64270 */
[----:B------:R-:W-:Y:S02]  /*c8d0*/  USEL UR15, URZ, 0x1, !UP3 ;  /* 0x00000001ff0f7887 */ /* 0x000fe4000d800000 */
[----:B------:R-:W-:Y:S02]  /*c8e0*/  USEL UR23, UR23, URZ, !UP3 ;  /* 0x000000ff17177287 */ /* 0x000fe4000d800000 */
[----:B------:R-:W-:Y:S02]  /*c8f0*/  UISETP.GE.AND UP3, UPT, UR25, UR22, UPT ;  /* 0x000000161900728c */ /* 0x000fe4000bf66270 */
[----:B------:R-:W-:Y:S01]  /*c900*/  ULOP3.LUT UR15, UR6, UR15, URZ, 0x3c, !UPT ;  /* 0x0000000f060f7292 */ /* 0x000fe2000f8e3cff */
[----:B0-----:R-:W-:-:S05]  /*c910*/  SHF.L.U32 R4, R4, 0x7, RZ ;  /* 0x0000000704047819 */ /* 0x001fca00000006ff */
[----:B------:R-:W-:Y:S02]  /*c920*/  IMAD.IADD R156, R4, 0x1, R156 ;  /* 0x00000001049c7824 */ /* 0x000fe400078e029c */
[----:B------:R-:W0:Y:S02]  /*c930*/  LDC R4, c[0x0][0x3c4] ;  /* 0x0000f100ff047b82 */ /* 0x000e240000000800 */
[----:B0-----:R-:W-:-:S04]  /*c940*/  IMAD.SHL.U32 R4, R4, 0x80, RZ ;  /* 0x0000008004047824 */ /* 0x001fc800078e00ff */
[----:B------:R-:W-:Y:S01]  /*c950*/  IMAD.IADD R151, R4, 0x1, R151 ;  /* 0x0000000104977824 */ /* 0x000fe200078e0297 */
[----:B------:R-:W-:Y:S06]  /*c960*/  BRA.U !UP3, `(.L_x_17) ;  /* 0xffffffb10b247547 */ /* 0x000fec000b83ffff */
.L_x_12:
[----:B------:R-:W-:Y:S01]  /*c970*/  UISETP.GE.AND UP1, UPT, UR66, 0x1, UPT ;  /* 0x000000014200788c */ /* 0x000fe2000bf26270 */
[C---:B------:R-:W-:Y:S02]  /*c980*/  FSETP.GEU.AND P1, PT, |R150|.reuse, 1.175494350822287508e-38, PT ;  /* 0x008000009600780b */ /* 0x040fe40003f2e200 */
[----:B------:R-:W-:-:S06]  /*c990*/  FSETP.GT.AND P2, PT, |R150|, 8.50705917302346158658e+37, PT ;  /* 0x7e8000009600780b */ /* 0x000fcc0003f44200 */
[----:B------:R-:W-:Y:S07]  /*c9a0*/  BRA.U !UP1, `(.L_x_18) ;  /* 0x0000000109107547 */ /* 0x000fee000b800000 */
[----:B------:R-:W-:-:S06]  /*c9b0*/  USHF.L.U32 UR6, UR6, 0x1f, URZ ;  /* 0x0000001f06067899 */ /* 0x000fcc00080006ff */
[----:B------:R-:W-:-:S04]  /*c9c0*/  MOV R0, UR6 ;  /* 0x0000000600007c02 */ /* 0x000fc80008000f00 */
[----:B------:R-:W0:Y:S02]  /*c9d0*/  SYNCS.PHASECHK.TRANS64.TRYWAIT P3, [UR19], R0 ;  /* 0x00000000ff0075a7 */ /* 0x000e240008061113 */
[----:B0-----:R-:W-:Y:S05]  /*c9e0*/  @!P3 BRA `(.L_x_19) ;  /* 0x000000180070b947 */ /* 0x001fea0003800000 */
.L_x_18:
[----:B------:R-:W0:Y:S01]  /*c9f0*/  S2R R50, SR_TID.X ;  /* 0x0000000000327919 */ /* 0x000e220000002100 */
[C---:B------:R-:W-:Y:S01]  /*ca00*/  FMUL R0, R150.reuse, 8388608 ;  /* 0x4b00000096007820 */ /* 0x040fe20000400000 */
[----:B------:R-:W-:Y:S01]  /*ca10*/  FSETP.GEU.AND P3, PT, R150, 1.175494350822287508e-38, PT ;  /* 0x008000009600780b */ /* 0x000fe20003f6e000 */
[----:B------:R-:W-:Y:S01]  /*ca20*/  IMAD.MOV.U32 R44, RZ, RZ, 0x3dc6b27f ;  /* 0x3dc6b27fff2c7424 */ /* 0x000fe200078e00ff */
[----:B------:R-:W-:Y:S02]  /*ca30*/  BAR.SYNC.DEFER_BLOCKING 0x0 ;  /* 0x0000000000007b1d */ /* 0x000fe40000010000 */
[----:B------:R-:W-:Y:S01]  /*ca40*/  FSEL R49, R0, R150, !P3 ;  /* 0x0000009600317208 */ /* 0x000fe20005800000 */
[----:B------:R-:W-:-:S05]  /*ca50*/  @P2 FMUL R150, R150, 0.25 ;  /* 0x3e80000096962820 */ /* 0x000fca0000400000 */
[----:B------:R-:W1:Y:S01]  /*ca60*/  S2UR UR9, SR_CTAID.X ;  /* 0x00000000000979c3 */ /* 0x000e620000002500 */
[----:B------:R-:W-:Y:S01]  /*ca70*/  @!P1 FMUL R150, R150, 16777216 ;  /* 0x4b80000096969820 */ /* 0x000fe20000400000 */
[----:B------:R-:W4:Y:S03]  /*ca80*/  LDCU.64 UR4, c[0x0][0x3e0] ;  /* 0x00007c00ff0477ac */ /* 0x000f260008000a00 */
[----:B------:R-:W5:Y:S03]  /*ca90*/  MUFU.RCP R38, R150 ;  /* 0x0000009600267308 */ /* 0x000f660000001000 */
[----:B------:R-:W2:Y:S08]  /*caa0*/  LDC.64 R60, c[0x0][0x398] ;  /* 0x0000e600ff3c7b82 */ /* 0x000eb00000000a00 */
[----:B------:R-:W3:Y:S01]  /*cab0*/  LDC R54, c[0x0][0x3e8] ;  /* 0x0000fa00ff367b82 */ /* 0x000ee20000000800 */
[----:B----4-:R-:W-:Y:S01]  /*cac0*/  UIMAD UR4, UR7, UR4, URZ ;  /* 0x00000004070472a4 */ /* 0x010fe2000f8e02ff */
[C---:B0-----:R-:W-:Y:S01]  /*cad0*/  LOP3.LUT R2, R50.reuse, 0x10, RZ, 0xc0, !PT ;  /* 0x0000001032027812 */ /* 0x041fe200078ec0ff */
[----:B------:R-:W0:Y:S05]  /*cae0*/  @!P0 SYNCS.CCTL.IV [UR16+0xe000] ;  /* 0x00e00000ff0089b1 */ /* 0x000e2a0008000010 */
[----:B0-----:R-:W-:Y:S01]  /*caf0*/  BAR.SYNC.DEFER_BLOCKING 0x0 ;  /* 0x0000000000007b1d */ /* 0x001fe20000010000 */
[----:B------:R-:W-:Y:S01]  /*cb00*/  LOP3.LUT R3, R50, 0xf, RZ, 0xc0, !PT ;  /* 0x0000000f32037812 */ /* 0x000fe200078ec0ff */
[----:B-1----:R-:W-:Y:S01]  /*cb10*/  USHF.L.U32 UR8, UR9, 0x6, URZ ;  /* 0x0000000609087899 */ /* 0x002fe200080006ff */
[----:B------:R-:W-:-:S02]  /*cb20*/  LEA R0, R2, UR16, 0x7 ;  /* 0x0000001002007c11 */ /* 0x000fc4000f8e38ff */
[----:B------:R-:W-:Y:S02]  /*cb30*/  SHF.R.U32.HI R2, RZ, 0x2, R50 ;  /* 0x00000002ff027819 */ /* 0x000fe40000011632 */
[----:B------:R-:W-:Y:S01]  /*cb40*/  LOP3.LUT R43, R50, 0x60, RZ, 0xc0, !PT ;  /* 0x00000060322b7812 */ /* 0x000fe200078ec0ff */
[----:B--23--:R-:W-:Y:S01]  /*cb50*/  LDTM.16dp32bit_t0_t15.x32 R4, tmem[UR18] ;  /* 0x00000012000479ee */ /* 0x00cfe20008a80000 */
[----:B------:R-:W0:Y:S01]  /*cb60*/  LDTM.16dp32bit_t16_t31.x32 R4, tmem[UR18+0x20] ;  /* 0x00002012000479ee */ /* 0x000e220008aa0000 */
[----:B------:R-:W-:Y:S01]  /*cb70*/  IMAD R40, R3, 0x10, R0 ;  /* 0x0000001003287824 */ /* 0x000fe200078e0200 */
[----:B------:R-:W-:Y:S01]  /*cb80*/  LOP3.LUT R0, R2, 0x18, RZ, 0xc0, !PT ;  /* 0x0000001802007812 */ /* 0x000fe200078ec0ff */
[----:B------:R-:W-:Y:S01]  /*cb90*/  VIADD R3, R49, 0xc0cafb0d ;  /* 0xc0cafb0d31037836 */ /* 0x000fe20000000000 */
[C---:B------:R-:W-:Y:S01]  /*cba0*/  LOP3.LUT R65, R50.reuse, 0x7f, RZ, 0xc0, !PT ;  /* 0x0000007f32417812 */ /* 0x040fe200078ec0ff */
[----:B------:R-:W-:Y:S01]  /*cbb0*/  IMAD.SHL.U32 R2, R50, 0x10, RZ ;  /* 0x0000001032027824 */ /* 0x000fe200078e00ff */
[----:B------:R-:W-:Y:S01]  /*cbc0*/  LOP3.LUT R0, R0, 0x1f, R50, 0xf8, !PT ;  /* 0x0000001f00007812 */ /* 0x000fe200078ef832 */
[----:B------:R-:W-:Y:S01]  /*cbd0*/  IMAD R48, R43, 0x8, R40 ;  /* 0x000000082b307824 */ /* 0x000fe200078e0228 */
[----:B------:R-:W-:Y:S01]  /*cbe0*/  LOP3.LUT R3, R3, 0xff800000, RZ, 0xc0, !PT ;  /* 0xff80000003037812 */ /* 0x000fe200078ec0ff */
[----:B------:R-:W-:Y:S01]  /*cbf0*/  IMAD.U32 R67, RZ, RZ, UR8 ;  /* 0x00000008ff437e24 */ /* 0x000fe2000f8e00ff */
[C---:B------:R-:W-:Y:S01]  /*cc00*/  SHF.L.U32 R39, R0.reuse, 0x3, RZ ;  /* 0x0000000300277819 */ /* 0x040fe200000006ff */
[----:B------:R-:W-:Y:S01]  /*cc10*/  IMAD.SHL.U32 R0, R0, 0x10, RZ ;  /* 0x0000001000007824 */ /* 0x000fe200078e00ff */
[----:B------:R-:W-:Y:S01]  /*cc20*/  LOP3.LUT R41, R2, 0x30, RZ, 0xc0, !PT ;  /* 0x0000003002297812 */ /* 0x000fe200078ec0ff */
[----:B------:R-:W-:Y:S01]  /*cc30*/  IMAD.IADD R37, R49, 0x1, -R3 ;  /* 0x0000000131257824 */ /* 0x000fe200078e0a03 */
[----:B------:R-:W-:-:S02]  /*cc40*/  LOP3.LUT R42, R39, 0xc0, RZ, 0xc0, !PT ;  /* 0x000000c0272a7812 */ /* 0x000fc400078ec0ff */
[----:B------:R-:W-:Y:S01]  /*cc50*/  FSEL R2, RZ, -23, P3 ;  /* 0xc1b80000ff027808 */ /* 0x000fe20001800000 */
[----:B------:R-:W-:Y:S01]  /*cc60*/  FADD R37, R37, -1 ;  /* 0xbf80000025257421 */ /* 0x000fe20000000000 */
[----:B------:R-:W-:Y:S01]  /*cc70*/  I2FP.F32.S32 R3, R3 ;  /* 0x0000000300037245 */ /* 0x000fe20000201400 */
[----:B------:R-:W1:Y:S01]  /*cc80*/  @!P0 SYNCS.CCTL.IV [UR16+0xe008] ;  /* 0x00e00800ff0089b1 */ /* 0x000e620008000010 */
[----:B------:R-:W-:Y:S01]  /*cc90*/  IADD3 R63, PT, PT, R42, UR16, R41 ;  /* 0x000000102a3f7c10 */ /* 0x000fe2000fffe029 */
[----:B------:R-:W-:Y:S01]  /*cca0*/  NOP ;  /* 0x0000000000007918 */ /* 0x000fe20000000000 */
[----:B------:R-:W-:Y:S01]  /*ccb0*/  ISETP.GE.U32.AND P3, PT, R49, 0x7f800000, PT ;  /* 0x7f8000003100780c */ /* 0x000fe20003f66070 */
[----:B------:R-:W-:Y:S01]  /*ccc0*/  FFMA.FTZ R2, R3, 1.1920928955078125e-07, R2 ;  /* 0x3400000003027823 */ /* 0x000fe20000010002 */
[----:B0-----:R-:W-:Y:S01]  /*ccd0*/  @P2 FMUL R4, R4, 0.25 ;  /* 0x3e80000004042820 */ /* 0x001fe20000400000 */
[----:B------:R-:W-:Y:S01]  /*cce0*/  @P2 FMUL R6, R6, 0.25 ;  /* 0x3e80000006062820 */ /* 0x000fe20000400000 */
[----:B------:R-:W-:Y:S01]  /*ccf0*/  @P2 FMUL R5, R5, 0.25 ;  /* 0x3e80000005052820 */ /* 0x000fe20000400000 */
[----:B------:R-:W-:Y:S01]  /*cd00*/  @P2 FMUL R7, R7, 0.25 ;  /* 0x3e80000007072820 */ /* 0x000fe20000400000 */
[----:B------:R-:W-:Y:S01]  /*cd10*/  @!P1 FMUL R4, R4, 16777216 ;  /* 0x4b80000004049820 */ /* 0x000fe20000400000 */
[----:B------:R-:W-:Y:S01]  /*cd20*/  @!P1 FMUL R6, R6, 16777216 ;  /* 0x4b80000006069820 */ /* 0x000fe20000400000 */
[----:B------:R-:W-:Y:S01]  /*cd30*/  @P2 FMUL R8, R8, 0.25 ;  /* 0x3e80000008082820 */ /* 0x000fe20000400000 */
[----:B------:R-:W-:Y:S01]  /*cd40*/  @P2 FMUL R10, R10, 0.25 ;  /* 0x3e8000000a0a2820 */ /* 0x000fe20000400000 */
[C---:B-----5:R-:W-:Y:S01]  /*cd50*/  FMUL R39, R38.reuse, R4 ;  /* 0x0000000426277220 */ /* 0x060fe20000400000 */
[----:B------:R-:W-:Y:S01]  /*cd60*/  FFMA.FTZ R4, R37, R44, -0.16845393180847167969 ;  /* 0xbe2c7f3025047423 */ /* 0x000fe2000001002c */
[----:B------:R-:W-:Y:S01]  /*cd70*/  FMUL R6, R38, R6 ;  /* 0x0000000626067220 */ /* 0x000fe20000400000 */
[----:B------:R-:W-:Y:S01]  /*cd80*/  @!P1 FMUL R5, R5, 16777216 ;  /* 0x4b80000005059820 */ /* 0x000fe20000400000 */
[----:B------:R-:W-:Y:S01]  /*cd90*/  @!P1 FMUL R7, R7, 16777216 ;  /* 0x4b80000007079820 */ /* 0x000fe20000400000 */
[----:B------:R-:W-:Y:S01]  /*cda0*/  FFMA.FTZ R4, R37, R4, 0.1716887056827545166 ;  /* 0x3e2fcf2a25047423 */ /* 0x000fe20000010004 */
[----:B------:R-:W-:Y:S01]  /*cdb0*/  @!P1 FMUL R8, R8, 16777216 ;  /* 0x4b80000008089820 */ /* 0x000fe20000400000 */
[----:B------:R-:W-:Y:S01]  /*cdc0*/  @!P1 FMUL R10, R10, 16777216 ;  /* 0x4b8000000a0a9820 */ /* 0x000fe20000400000 */
[----:B------:R-:W-:Y:S01]  /*cdd0*/  @P2 FMUL R9, R9, 0.25 ;  /* 0x3e80000009092820 */ /* 0x000fe20000400000 */
[----:B------:R-:W-:Y:S01]  /*cde0*/  FFMA.FTZ R4, R37, R4, -0.17900948226451873779 ;  /* 0xbe374e4325047423 */ /* 0x000fe20000010004 */
[----:B------:R-:W-:Y:S01]  /*cdf0*/  @P2 FMUL R11, R11, 0.25 ;  /* 0x3e8000000b0b2820 */ /* 0x000fe20000400000 */
[----:B------:R-:W-:Y:S01]  /*ce00*/  @P2 FMUL R12, R12, 0.25 ;  /* 0x3e8000000c0c2820 */ /* 0x000fe20000400000 */
[----:B------:R-:W-:Y:S01]  /*ce10*/  @P2 FMUL R14, R14, 0.25 ;  /* 0x3e8000000e0e2820 */ /* 0x000fe20000400000 */
[----:B------:R-:W-:Y:S01]  /*ce20*/  FFMA.FTZ R4, R37, R4, 0.20512372255325317383 ;  /* 0x3e520bf425047423 */ /* 0x000fe20000010004 */
[----:B------:R-:W-:Y:S01]  /*ce30*/  @P2 FMUL R13, R13, 0.25 ;  /* 0x3e8000000d0d2820 */ /* 0x000fe20000400000 */
[----:B------:R-:W-:Y:S01]  /*ce40*/  @P2 FMUL R15, R15, 0.25 ;  /* 0x3e8000000f0f2820 */ /* 0x000fe20000400000 */
[----:B------:R-:W-:Y:S01]  /*ce50*/  @P2 FMUL R16, R16, 0.25 ;  /* 0x3e80000010102820 */ /* 0x000fe20000400000 */
[----:B------:R-:W-:Y:S01]  /*ce60*/  @P2 FMUL R17, R17, 0.25 ;  /* 0x3e80000011112820 */ /* 0x000fe20000400000 */
[----:B------:R-:W-:Y:S01]  /*ce70*/  @P2 FMUL R18, R18, 0.25 ;  /* 0x3e80000012122820 */ /* 0x000fe20000400000 */
[----:B------:R-:W-:Y:S01]  /*ce80*/  @P2 FMUL R19, R19, 0.25 ;  /* 0x3e80000013132820 */ /* 0x000fe20000400000 */
[----:B------:R-:W-:Y:S01]  /*ce90*/  F2FP.F16.F32.PACK_AB R40, R6, R39 ;  /* 0x000000270628723e */ /* 0x000fe200000000ff */
[----:B------:R-:W-:Y:S01]  /*cea0*/  FFMA.FTZ R4, R37, R4, -0.24046532809734344482 ;  /* 0xbe763c8b25047423 */ /* 0x000fe20000010004 */
[C---:B------:R-:W-:Y:S01]  /*ceb0*/  FMUL R5, R38.reuse, R5 ;  /* 0x0000000526057220 */ /* 0x040fe20000400000 */
[C---:B------:R-:W-:Y:S01]  /*cec0*/  FMUL R6, R38.reuse, R7 ;  /* 0x0000000726067220 */ /* 0x040fe20000400000 */
[C---:B------:R-:W-:Y:S01]  /*ced0*/  FMUL R8, R38.reuse, R8 ;  /* 0x0000000826087220 */ /* 0x040fe20000400000 */
[----:B------:R-:W-:Y:S01]  /*cee0*/  FMUL R3, R38, R10 ;  /* 0x0000000a26037220 */ /* 0x000fe20000400000 */
[----:B------:R-:W-:Y:S01]  /*cef0*/  @!P1 FMUL R9, R9, 16777216 ;  /* 0x4b80000009099820 */ /* 0x000fe20000400000 */
        /* <DEDUP_REMOVED lines=9> */
[----:B------:R-:W-:Y:S01]  /*cf90*/  FFMA.FTZ R4, R37, R4, 0.28857114911079406738 ;  /* 0x3e93bf9925047423 */ /* 0x000fe20000010004 */
[----:B------:R-:W-:Y:S01]  /*cfa0*/  F2FP.F16.F32.PACK_AB R44, R6, R5 ;  /* 0x00000005062c723e */ /* 0x000fe200000000ff */
[C---:B------:R-:W-:Y:S01]  /*cfb0*/  FMUL R9, R38.reuse, R9 ;  /* 0x0000000926097220 */ /* 0x040fe20000400000 */
[----:B------:R-:W-:Y:S01]  /*cfc0*/  F2FP.F16.F32.PACK_AB R41, R3, R8 ;  /* 0x000000080329723e */ /* 0x000fe200000000ff */
        /* <DEDUP_REMOVED lines=8> */
[----:B------:R-:W-:Y:S01]  /*d050*/  FMUL R8, R38, R19 ;  /* 0x0000001326087220 */ /* 0x000fe20000400000 */
[----:B------:R-:W-:Y:S01]  /*d060*/  FFMA.FTZ R4, R37, R4, -0.36067417263984680176 ;  /* 0xbeb8aa4925047423 */ /* 0x000fe20000010004 */
[----:B------:R-:W-:Y:S01]  /*d070*/  F2FP.F16.F32.PACK_AB R45, R10, R9 ;  /* 0x000000090a2d723e */ /* 0x000fe200000000ff */
[----:B------:R-:W-:Y:S01]  /*d080*/  @P2 FMUL R20, R20, 0.25 ;  /* 0x3e80000014142820 */ /* 0x000fe20000400000 */
[----:B------:R-:W-:Y:S01]  /*d090*/  F2FP.F16.F32.PACK_AB R42, R7, R12 ;  /* 0x0000000c072a723e */ /* 0x000fe200000000ff */
[----:B------:R-:W-:Y:S01]  /*d0a0*/  FFMA.FTZ R4, R37, R4, 0.48089820146560668945 ;  /* 0x3ef6384a25047423 */ /* 0x000fe20000010004 */
[----:B------:R-:W-:Y:S01]  /*d0b0*/  F2FP.F16.F32.PACK_AB R46, R6, R13 ;  /* 0x0000000d062e723e */ /* 0x000fe200000000ff */
[----:B------:R-:W-:Y:S01]  /*d0c0*/  @P2 FMUL R21, R21, 0.25 ;  /* 0x3e80000015152820 */ /* 0x000fe20000400000 */
[----:B------:R-:W-:Y:S01]  /*d0d0*/  F2FP.F16.F32.PACK_AB R43, R3, R16 ;  /* 0x00000010032b723e */ /* 0x000fe200000000ff */
[----:B------:R-:W-:Y:S01]  /*d0e0*/  FFMA.FTZ R4, R37, R4, -0.72134751081466674805 ;  /* 0xbf38aa3b25047423 */ /* 0x000fe20000010004 */
[----:B------:R-:W-:Y:S01]  /*d0f0*/  F2FP.F16.F32.PACK_AB R47, R8, R17 ;  /* 0x00000011082f723e */ /* 0x000fe200000000ff */
[----:B------:R-:W-:Y:S01]  /*d100*/  @P2 FMUL R22, R22, 0.25 ;  /* 0x3e80000016162820 */ /* 0x000fe20000400000 */
[--C-:B------:R-:W-:Y:S01]  /*d110*/  LOP3.LUT R67, R67, 0x3f, R50.reuse, 0xf8, !PT ;  /* 0x0000003f43437812 */ /* 0x100fe200078ef832 */
[----:B-1----:R0:W-:Y:S01]  /*d120*/  STS.128 [R48], R40 ;  /* 0x0000002830007388 */ /* 0x0021e20000000c00 */
[----:B------:R-:W-:Y:S01]  /*d130*/  FMUL R4, R37, R4 ;  /* 0x0000000425047220 */ /* 0x000fe20000400000 */
[----:B------:R-:W-:Y:S01]  /*d140*/  SHF.R.U32.HI R9, RZ, 0x6, R50 ;  /* 0x00000006ff097819 */ /* 0x000fe20000011632 */
[----:B------:R-:W-:Y:S01]  /*d150*/  @P2 FMUL R23, R23, 0.25 ;  /* 0x3e80000017172820 */ /* 0x000fe20000400000 */
[----:B------:R1:W-:Y:S01]  /*d160*/  STS.128 [R48+0x400], R44 ;  /* 0x0004002c30007388 */ /* 0x0003e20000000c00 */
[----:B------:R-:W-:Y:S01]  /*d170*/  FMUL R4, R37, R4 ;  /* 0x0000000425047220 */ /* 0x000fe20000400000 */
[----:B------:R-:W-:Y:S01]  /*d180*/  IMAD R3, R67, UR5, RZ ;  /* 0x0000000543037c24 */ /* 0x000fe2000f8e02ff */
[----:B------:R-:W-:Y:S01]  /*d190*/  USHF.L.U32 UR5, UR4, 0x1, URZ ;  /* 0x0000000104057899 */ /* 0x000fe200080006ff */
[----:B------:R-:W-:Y:S01]  /*d1a0*/  @P2 FMUL R24, R24, 0.25 ;  /* 0x3e80000018182820 */ /* 0x000fe20000400000 */
[----:B------:R-:W-:Y:S01]  /*d1b0*/  FFMA.FTZ R37, R37, 1.4426950216293334961, R4 ;  /* 0x3fb8aa3b25257823 */ /* 0x000fe20000010004 */
[----:B------:R-:W-:Y:S01]  /*d1c0*/  @P2 FMUL R26, R26, 0.25 ;  /* 0x3e8000001a1a2820 */ /* 0x000fe20000400000 */
[----:B------:R-:W-:Y:S01]  /*d1d0*/  @P3 IMAD.MOV.U32 R4, RZ, RZ, 0x7f800000 ;  /* 0x7f800000ff043424 */ /* 0x000fe200078e00ff */
[----:B------:R-:W-:Y:S01]  /*d1e0*/  SHF.L.U32 R5, R3, 0x1, RZ ;  /* 0x0000000103057819 */ /* 0x000fe200000006ff */
[----:B------:R-:W-:Y:S01]  /*d1f0*/  FADD R2, R2, R37 ;  /* 0x0000002502027221 */ /* 0x000fe20000000000 */
[----:B------:R-:W-:Y:S01]  /*d200*/  SGXT.U32 R9, R9, 0x1 ;  /* 0x000000010909781a */ /* 0x000fe20000000000 */
[----:B------:R-:W-:Y:S01]  /*d210*/  @!P1 FMUL R20, R20, 16777216 ;  /* 0x4b80000014149820 */ /* 0x000fe20000400000 */
[----:B------:R-:W-:Y:S01]  /*d220*/  @!P1 FMUL R21, R21, 16777216 ;  /* 0x4b80000015159820 */ /* 0x000fe20000400000 */
[----:B------:R-:W-:Y:S01]  /*d230*/  @!P1 FMUL R22, R22, 16777216 ;  /* 0x4b80000016169820 */ /* 0x000fe20000400000 */
[----:B------:R-:W-:Y:S01]  /*d240*/  @!P1 FMUL R23, R23, 16777216 ;  /* 0x4b80000017179820 */ /* 0x000fe20000400000 */
[----:B------:R-:W-:Y:S01]  /*d250*/  @!P1 FMUL R24, R24, 16777216 ;  /* 0x4b80000018189820 */ /* 0x000fe20000400000 */
[----:B------:R-:W-:Y:S01]  /*d260*/  @!P1 FMUL R26, R26, 16777216 ;  /* 0x4b8000001a1a9820 */ /* 0x000fe20000400000 */
[----:B------:R-:W-:Y:S01]  /*d270*/  @P3 FFMA.FTZ R2, R49, R4, +INF ;  /* 0x7f80000031023423 */ /* 0x000fe20000010004 */
[----:B------:R-:W-:Y:S01]  /*d280*/  IADD3 R60, P3, P4, R5, UR5, R60 ;  /* 0x00000005053c7c10 */ /* 0x000fe2000fc7e03c */
[----:B------:R-:W-:Y:S01]  /*d290*/  UIMAD.WIDE UR4, UR4, 0x2, URZ ;  /* 0x00000002040478a5 */ /* 0x000fe2000f8e02ff */
[----:B------:R-:W-:Y:S01]  /*d2a0*/  FSETP.NEU.AND P0, PT, R49, RZ, PT ;  /* 0x000000ff3100720b */ /* 0x000fe20003f0d000 */
[----:B------:R-:W-:-:S04]  /*d2b0*/  IMAD.HI R4, R3, 0x2, RZ ;  /* 0x0000000203047827 */ /* 0x000fc800078e02ff */
[C---:B------:R-:W-:Y:S01]  /*d2c0*/  FMUL R20, R38.reuse, R20 ;  /* 0x0000001426147220 */ /* 0x040fe20000400000 */
[C---:B------:R-:W-:Y:S01]  /*d2d0*/  FMUL R21, R38.reuse, R21 ;  /* 0x0000001526157220 */ /* 0x040fe20000400000 */
[C---:B------:R-:W-:Y:S01]  /*d2e0*/  FMUL R5, R38.reuse, R22 ;  /* 0x0000001626057220 */ /* 0x040fe20000400000 */
[----:B------:R-:W-:Y:S02]  /*d2f0*/  IMAD R9, R9, R54, RZ ;  /* 0x0000003609097224 */ /* 0x000fe400078e02ff */
[C---:B------:R-:W-:Y:S01]  /*d300*/  FMUL R6, R38.reuse, R23 ;  /* 0x0000001726067220 */ /* 0x040fe20000400000 */
[C---:B------:R-:W-:Y:S01]  /*d310*/  FMUL R24, R38.reuse, R24 ;  /* 0x0000001826187220 */ /* 0x040fe20000400000 */
[----:B------:R-:W-:Y:S01]  /*d320*/  FMUL R7, R38, R26 ;  /* 0x0000001a26077220 */ /* 0x000fe20000400000 */
[----:B------:R-:W-:Y:S01]  /*d330*/  LEA R49, R65, UR16, 0x4 ;  /* 0x0000001041317c11 */ /* 0x000fe2000f8e20ff */
[----:B------:R-:W-:Y:S01]  /*d340*/  BAR.SYNC.DEFER_BLOCKING 0x0 ;  /* 0x0000000000007b1d */ /* 0x000fe20000010000 */
[----:B------:R-:W-:Y:S01]  /*d350*/  IMAD R10, R54, 0x2, R9 ;  /* 0x00000002360a7824 */ /* 0x000fe200078e0209 */
[----:B------:R-:W-:Y:S01]  /*d360*/  IADD3.X R64, PT, PT, R4, UR5, R61, P3, P4 ;  /* 0x0000000504407c10 */ /* 0x000fe20009fe843d */
[----:B------:R-:W-:Y:S01]  /*d370*/  @P2 FMUL R25, R25, 0.25 ;  /* 0x3e80000019192820 */ /* 0x000fe20000400000 */
[----:B0-----:R-:W-:Y:S01]  /*d380*/  F2FP.F16.F32.PACK_AB R40, R5, R20 ;  /* 0x000000140528723e */ /* 0x001fe200000000ff */
[----:B------:R-:W-:Y:S01]  /*d390*/  IMAD R11, R54, 0x2, R10 ;  /* 0x00000002360b7824 */ /* 0x000fe200078e020a */
[----:B-1----:R-:W-:Y:S01]  /*d3a0*/  F2FP.F16.F32.PACK_AB R44, R6, R21 ;  /* 0x00000015062c723e */ /* 0x002fe200000000ff */
[----:B------:R-:W-:Y:S01]  /*d3b0*/  @P2 FMUL R27, R27, 0.25 ;  /* 0x3e8000001b1b2820 */ /* 0x000fe20000400000 */
[----:B------:R-:W-:Y:S01]  /*d3c0*/  F2FP.F16.F32.PACK_AB R41, R7, R24 ;  /* 0x000000180729723e */ /* 0x000fe200000000ff */
[----:B------:R-:W-:Y:S01]  /*d3d0*/  @P2 FMUL R28, R28, 0.25 ;  /* 0x3e8000001c1c2820 */ /* 0x000fe20000400000 */
[----:B------:R-:W-:Y:S01]  /*d3e0*/  @P2 FMUL R29, R29, 0.25 ;  /* 0x3e8000001d1d2820 */ /* 0x000fe20000400000 */
[----:B------:R-:W-:Y:S01]  /*d3f0*/  @P2 FMUL R30, R30, 0.25 ;  /* 0x3e8000001e1e2820 */ /* 0x000fe20000400000 */
[----:B------:R-:W-:Y:S01]  /*d400*/  @P2 FMUL R31, R31, 0.25 ;  /* 0x3e8000001f1f2820 */ /* 0x000fe20000400000 */
[----:B------:R-:W-:Y:S01]  /*d410*/  @P2 FMUL R32, R32, 0.25 ;  /* 0x3e80000020202820 */ /* 0x000fe20000400000 */
[----:B------:R-:W-:Y:S01]  /*d420*/  @P2 FMUL R33, R33, 0.25 ;  /* 0x3e80000021212820 */ /* 0x000fe20000400000 */
[----:B------:R-:W-:Y:S01]  /*d430*/  @P2 FMUL R34, R34, 0.25 ;  /* 0x3e80000022222820 */ /* 0x000fe20000400000 */
[----:B------:R-:W-:-:S02]  /*d440*/  IMAD R19, R54, 0x2, R11 ;  /* 0x0000000236137824 */ /* 0x000fc400078e020b */
[----:B------:R-:W-:Y:S01]  /*d450*/  @P2 FMUL R35, R35, 0.25 ;  /* 0x3e80000023232820 */ /* 0x000fe20000400000 */
[----:B------:R-:W-:Y:S01]  /*d460*/  @!P1 FMUL R25, R25, 16777216 ;  /* 0x4b80000019199820 */ /* 0x000fe20000400000 */
[----:B------:R-:W-:Y:S01]  /*d470*/  @!P1 FMUL R27, R27, 16777216 ;  /* 0x4b8000001b1b9820 */ /* 0x000fe20000400000 */
[----:B------:R-:W-:Y:S01]  /*d480*/  @!P1 FMUL R28, R28, 16777216 ;  /* 0x4b8000001c1c9820 */ /* 0x000fe20000400000 */
[----:B------:R-:W-:Y:S01]  /*d490*/  @!P1 FMUL R29, R29, 16777216 ;  /* 0x4b8000001d1d9820 */ /* 0x000fe20000400000 */
[----:B------:R-:W-:Y:S01]  /*d4a0*/  @!P1 FMUL R30, R30, 16777216 ;  /* 0x4b8000001e1e9820 */ /* 0x000fe20000400000 */
[----:B------:R-:W-:Y:S01]  /*d4b0*/  @!P1 FMUL R31, R31, 16777216 ;  /* 0x4b8000001f1f9820 */ /* 0x000fe20000400000 */
[----:B------:R-:W0:Y:S01]  /*d4c0*/  LDS.128 R12, [R49] ;  /* 0x00000000310c7984 */ /* 0x000e220000000c00 */
[----:B------:R-:W-:Y:S01]  /*d4d0*/  @!P1 FMUL R32, R32, 16777216 ;  /* 0x4b80000020209820 */ /* 0x000fe20000400000 */
[----:B------:R-:W-:Y:S01]  /*d4e0*/  @!P1 FMUL R33, R33, 16777216 ;  /* 0x4b80000021219820 */ /* 0x000fe20000400000 */
[----:B------:R-:W-:Y:S01]  /*d4f0*/  @!P1 FMUL R34, R34, 16777216 ;  /* 0x4b80000022229820 */ /* 0x000fe20000400000 */
[----:B------:R-:W-:Y:S01]  /*d500*/  LDS.128 R4, [R49+0x800] ;  /* 0x0008000031047984 */ /* 0x000fe20000000c00 */
[----:B------:R-:W-:-:S02]  /*d510*/  IMAD R21, R54, 0x2, R19 ;  /* 0x0000000236157824 */ /* 0x000fc400078e0213 */
[----:B------:R-:W-:Y:S01]  /*d520*/  @!P1 FMUL R35, R35, 16777216 ;  /* 0x4b80000023239820 */ /* 0x000fe20000400000 */
        /* <DEDUP_REMOVED lines=10> */
[----:B------:R-:W-:Y:S01]  /*d5d0*/  LEA R22, R54, R21, 0x1 ;  /* 0x0000001536167211 */ /* 0x000fe200078e08ff */
[----:B------:R-:W1:Y:S01]  /*d5e0*/  LDCU UR4, c[0x0][0x3ec] ;  /* 0x00007d80ff0477ac */ /* 0x000e620008000800 */
[----:B------:R-:W-:-:S02]  /*d5f0*/  F2FP.F16.F32.PACK_AB R45, R8, R25 ;  /* 0x00000019082d723e */ /* 0x000fc400000000ff */
[----:B------:R-:W-:Y:S01]  /*d600*/  F2FP.F16.F32.PACK_AB R43, R23, R32 ;  /* 0x00000020172b723e */ /* 0x000fe200000000ff */
[----:B------:R-:W-:Y:S01]  /*d610*/  IMAD R23, R54, 0x2, R22 ;  /* 0x0000000236177824 */ /* 0x000fe200078e0216 */
[----:B------:R-:W-:Y:S01]  /*d620*/  F2FP.F16.F32.PACK_AB R42, R17, R28 ;  /* 0x0000001c112a723e */ /* 0x000fe200000000ff */
[----:B------:R-:W-:Y:S01]  /*d630*/  BAR.SYNC.DEFER_BLOCKING 0x0 ;  /* 0x0000000000007b1d */ /* 0x000fe20000010000 */
[----:B------:R-:W-:Y:S01]  /*d640*/  F2FP.F16.F32.PACK_AB R46, R16, R29 ;  /* 0x0000001d102e723e */ /* 0x000fe200000000ff */
[----:B------:R-:W-:Y:S01]  /*d650*/  IMAD R24, R54, 0x2, R23 ;  /* 0x0000000236187824 */ /* 0x000fe200078e0217 */
[----:B------:R-:W-:Y:S02]  /*d660*/  F2FP.F16.F32.PACK_AB R47, R38, R33 ;  /* 0x00000021262f723e */ /* 0x000fe400000000ff */
[----:B------:R-:W-:Y:S01]  /*d670*/  FSEL R3, R2, -INF , P0 ;  /* 0xff80000002037808 */ /* 0x000fe20000000000 */
[----:B------:R-:W-:Y:S01]  /*d680*/  IMAD R25, R54, 0x2, R24 ;  /* 0x0000000236197824 */ /* 0x000fe200078e0218 */
[----:B------:R-:W-:-:S02]  /*d690*/  LEA R2, P0, R9, R60, 0x1 ;  /* 0x0000003c09027211 */ /* 0x000fc400078008ff */
[----:B------:R-:W-:Y:S01]  /*d6a0*/  LEA R8, P1, R10, R60, 0x1 ;  /* 0x0000003c0a087211 */ /* 0x000fe200078208ff */
[C---:B------:R-:W-:Y:S02]  /*d6b0*/  IMAD R26, R54.reuse, 0x2, R25 ;  /* 0x00000002361a7824 */ /* 0x040fe400078e0219 */
[----:B------:R-:W-:Y:S01]  /*d6c0*/  FFMA R62, R3, 0.69314718246459960938, R36 ;  /* 0x3f317218033e7823 */ /* 0x000fe20000000024 */
[----:B------:R-:W-:Y:S01]  /*d6d0*/  LEA.HI.X.SX32 R3, R9, R64, 0x1, P0 ;  /* 0x0000004009037211 */ /* 0x000fe200000f0eff */
[----:B-1----:R-:W-:Y:S01]  /*d6e0*/  UIMAD UR4, UR7, UR4, URZ ;  /* 0x00000004070472a4 */ /* 0x002fe2000f8e02ff */
[C---:B------:R-:W-:Y:S02]  /*d6f0*/  LEA R16, P0, R11.reuse, R60, 0x1 ;  /* 0x0000003c0b107211 */ /* 0x040fe400078008ff */
[C---:B------:R-:W-:Y:S01]  /*d700*/  LEA R27, R54.reuse, R26, 0x1 ;  /* 0x0000001a361b7211 */ /* 0x040fe200078e08ff */
[----:B------:R-:W-:Y:S01]  /*d710*/  USHF.L.U32 UR6, UR4, 0x2, URZ ;  /* 0x0000000204067899 */ /* 0x000fe200080006ff */
[----:B------:R-:W-:Y:S01]  /*d720*/  LEA.HI.X.SX32 R17, R11, R64, 0x1, P0 ;  /* 0x000000400b117211 */ /* 0x000fe200000f0eff */
[----:B------:R-:W-:Y:S01]  /*d730*/  UIMAD.WIDE UR4, UR4, 0x4, URZ ;  /* 0x00000004040478a5 */ /* 0x000fe2000f8e02ff */
[C---:B------:R-:W-:Y:S01]  /*d740*/  LEA R18, P0, R19.reuse, R60, 0x1 ;  /* 0x0000003c13127211 */ /* 0x040fe200078008ff */
[----:B------:R-:W-:Y:S01]  /*d750*/  IMAD R28, R54, 0x2, R27 ;  /* 0x00000002361c7824 */ /* 0x000fe200078e021b */
[-C--:B------:R-:W-:Y:S01]  /*d760*/  LEA.HI.X.SX32 R9, R10, R64.reuse, 0x1, P1 ;  /* 0x000000400a097211 */ /* 0x080fe200008f0eff */
[----:B------:R-:W-:Y:S02]  /*d770*/  STS.128 [R48], R40 ;  /* 0x0000002830007388 */ /* 0x000fe40000000c00 */
[C---:B------:R-:W-:Y:S01]  /*d780*/  IMAD R29, R54.reuse, 0x2, R28 ;  /* 0x00000002361d7824 */ /* 0x040fe200078e021c */
[----:B------:R-:W-:Y:S01]  /*d790*/  LEA.HI.X.SX32 R19, R19, R64, 0x1, P0 ;  /* 0x0000004013137211 */ /* 0x000fe200000f0eff */
[----:B------:R-:W-:Y:S02]  /*d7a0*/  STS.128 [R48+0x400], R44 ;  /* 0x0004002c30007388 */ /* 0x000fe40000000c00 */
[C---:B------:R-:W-:Y:S01]  /*d7b0*/  IMAD R30, R54.reuse, 0x2, R29 ;  /* 0x00000002361e7824 */ /* 0x040fe200078e021d */
[----:B0-----:R-:W-:Y:S01]  /*d7c0*/  PRMT R32, R13, 0x7632, R32 ;  /* 0x000076320d207816 */ /* 0x001fe20000000020 */
[----:B------:R-:W-:Y:S02]  /*d7d0*/  BAR.SYNC.DEFER_BLOCKING 0x0 ;  /* 0x0000000000007b1d */ /* 0x000fe40000010000 */
[----:B------:R-:W-:Y:S01]  /*d7e0*/  IMAD R31, R54, 0x2, R30 ;  /* 0x00000002361f7824 */ /* 0x000fe200078e021e */
[----:B------:R-:W-:-:S04]  /*d7f0*/  LEA R20, P0, R21, R60, 0x1 ;  /* 0x0000003c15147211 */ /* 0x000fc800078008ff */
[----:B------:R-:W-:Y:S01]  /*d800*/  LEA.HI.X.SX32 R21, R21, R64, 0x1, P0 ;  /* 0x0000004015157211 */ /* 0x000fe200000f0eff */
[----:B------:R0:W-:Y:S02]  /*d810*/  STG.E.U16 desc[UR28][R2.64], R12 ;  /* 0x0000000c02007986 */ /* 0x0001e4000c10151c */
[----:B0-----:R-:W-:Y:S02]  /*d820*/  PRMT R3, R12, 0x7632, R3 ;  /* 0x000076320c037816 */ /* 0x001fe40000000003 */
[----:B------:R-:W-:-:S03]  /*d830*/  LEA R2, P0, R22, R60, 0x1 ;  /* 0x0000003c16027211 */ /* 0x000fc600078008ff */
[----:B------:R0:W-:Y:S04]  /*d840*/  STG.E.U16 desc[UR28][R8.64], R3 ;  /* 0x0000000308007986 */ /* 0x0001e8000c10151c */
[----:B------:R1:W-:Y:S04]  /*d850*/  STG.E.U16 desc[UR28][R16.64], R13 ;  /* 0x0000000d10007986 */ /* 0x0003e8000c10151c */
[----:B------:R2:W-:Y:S04]  /*d860*/  STG.E.U16 desc[UR28][R18.64], R32 ;  /* 0x0000002012007986 */ /* 0x0005e8000c10151c */
[----:B------:R-:W3:Y:S01]  /*d870*/  LDS.128 R8, [R49] ;  /* 0x0000000031087984 */ /* 0x000ee20000000c00 */
[----:B0-----:R-:W-:-:S02]  /*d880*/  LEA.HI.X.SX32 R3, R22, R64, 0x1, P0 ;  /* 0x0000004016037211 */ /* 0x001fc400000f0eff */
[C---:B------:R-:W-:Y:S01]  /*d890*/  LEA R22, P0, R23.reuse, R60, 0x1 ;  /* 0x0000003c17167211 */ /* 0x040fe200078008ff */
[----:B------:R0:W-:Y:S01]  /*d8a0*/  STG.E.U16 desc[UR28][R20.64], R14 ;  /* 0x0000000e14007986 */ /* 0x0001e2000c10151c */
[----:B-1----:R-:W-:Y:S02]  /*d8b0*/  PRMT R13, R14, 0x7632, R13 ;  /* 0x000076320e0d7816 */ /* 0x002fe4000000000d */
[----:B------:R-:W-:Y:S02]  /*d8c0*/  LEA.HI.X.SX32 R23, R23, R64, 0x1, P0 ;  /* 0x0000004017177211 */ /* 0x000fe400000f0eff */
[----:B--2---:R-:W-:Y:S01]  /*d8d0*/  LEA R32, R54, R31, 0x1 ;  /* 0x0000001f36207211 */ /* 0x004fe200078e08ff */
[----:B------:R1:W-:Y:S01]  /*d8e0*/  STG.E.U16 desc[UR28][R2.64], R13 ;  /* 0x0000000d02007986 */ /* 0x0003e2000c10151c */
[-C--:B------:R-:W-:Y:S02]  /*d8f0*/  LEA R12, P0, R24, R60.reuse, 0x1 ;  /* 0x0000003c180c7211 */ /* 0x080fe400078008ff */
[----:B------:R-:W-:Y:S01]  /*d900*/  LEA R18, P1, R26, R60, 0x1 ;  /* 0x0000003c1a127211 */ /* 0x000fe200078208ff */
[----:B------:R-:W-:Y:S01]  /*d910*/  IMAD R33, R54, 0x2, R32 ;  /* 0x0000000236217824 */ /* 0x000fe200078e0220 */
[----:B------:R-:W-:Y:S02]  /*d920*/  STG.E.U16 desc[UR28][R22.64], R15 ;  /* 0x0000000f16007986 */ /* 0x000fe4000c10151c */
[----:B------:R-:W-:Y:S01]  /*d930*/  LEA.HI.X.SX32 R19, R26, R64, 0x1, P1 ;  /* 0x000000401a137211 */ /* 0x000fe200008f0eff */
[----:B------:R-:W-:Y:S01]  /*d940*/  IMAD R35, R54, 0x2, R33 ;  /* 0x0000000236237824 */ /* 0x000fe200078e0221 */
[----:B0-----:R-:W-:-:S03]  /*d950*/  LEA R20, P1, R28, R60, 0x1 ;  /* 0x0000003c1c147211 */ /* 0x001fc600078208ff */
[----:B------:R-:W-:Y:S01]  /*d960*/  IMAD R36, R54, 0x2, R35 ;  /* 0x0000000236247824 */ /* 0x000fe200078e0223 */
[----:B-1----:R-:W-:Y:S02]  /*d970*/  LEA.HI.X.SX32 R13, R24, R64, 0x1, P0 ;  /* 0x00000040180d7211 */ /* 0x002fe400000f0eff */
[----:B------:R-:W-:Y:S01]  /*d980*/  PRMT R3, R15, 0x7632, R3 ;  /* 0x000076320f037816 */ /* 0x000fe20000000003 */
[----:B------:R-:W-:Y:S01]  /*d990*/  IMAD R37, R54, 0x2, R36 ;  /* 0x0000000236257824 */ /* 0x000fe200078e0224 */
[C---:B------:R-:W-:Y:S02]  /*d9a0*/  LEA R16, P0, R25.reuse, R60, 0x1 ;  /* 0x0000003c19107211 */ /* 0x040fe400078008ff */
[-C--:B------:R-:W-:Y:S01]  /*d9b0*/  LEA.HI.X.SX32 R21, R28, R64.reuse, 0x1, P1 ;  /* 0x000000401c157211 */ /* 0x080fe200008f0eff */
[----:B------:R0:W-:Y:S01]  /*d9c0*/  STG.E.U16 desc[UR28][R12.64], R3 ;  /* 0x000000030c007986 */ /* 0x0001e2000c10151c */
[C---:B------:R-:W-:Y:S02]  /*d9d0*/  LEA R39, R54.reuse, R37, 0x1 ;  /* 0x0000002536277211 */ /* 0x040fe400078e08ff */
[----:B------:R-:W-:Y:S01]  /*d9e0*/  LEA.HI.X.SX32 R17, R25, R64, 0x1, P0 ;  /* 0x0000004019117211 */ /* 0x000fe200000f0eff */
[----:B------:R1:W2:Y:S01]  /*d9f0*/  LDS.128 R12, [R49+0x800] ;  /* 0x00080000310c7984 */ /* 0x0002a20000000c00 */
[-C--:B------:R-:W-:Y:S01]  /*da00*/  LEA R2, P0, R27, R60.reuse, 0x1 ;  /* 0x0000003c1b027211 */ /* 0x080fe200078008ff */
[----:B------:R-:W-:Y:S01]  /*da10*/  IMAD R41, R54, 0x2, R39 ;  /* 0x0000000236297824 */ /* 0x000fe200078e0227 */
[----:B------:R-:W-:-:S02]  /*da20*/  LEA R24, P1, R30, R60, 0x1 ;  /* 0x0000003c1e187211 */ /* 0x000fc400078208ff */
[----:B------:R-:W-:Y:S01]  /*da30*/  LEA R34, P2, R36, R60, 0x1 ;  /* 0x0000003c24227211 */ /* 0x000fe200078408ff */
[----:B------:R-:W-:Y:S01]  /*da40*/  IMAD R43, R54, 0x2, R41 ;  /* 0x00000002362b7824 */ /* 0x000fe200078e0229 */
[-C--:B------:R-:W-:Y:S01]  /*da50*/  LEA.HI.X.SX32 R25, R30, R64.reuse, 0x1, P1 ;  /* 0x000000401e197211 */ /* 0x080fe200008f0eff */
[----:B---3--:R3:W-:Y:S01]  /*da60*/  STG.E.U16 desc[UR28][R16.64], R8 ;  /* 0x0000000810007986 */ /* 0x0087e2000c10151c */
[----:B0-----:R-:W-:Y:S01]  /*da70*/  LEA.HI.X.SX32 R3, R27, R64, 0x1, P0 ;  /* 0x000000401b037211 */ /* 0x001fe200000f0eff */
[----:B------:R-:W-:Y:S01]  /*da80*/  IMAD R45, R54, 0x2, R43 ;  /* 0x00000002362d7824 */ /* 0x000fe200078e022b */
[CC--:B------:R-:W-:Y:S02]  /*da90*/  LEA R22, P0, R29.reuse, R60.reuse, 0x1 ;  /* 0x0000003c1d167211 */ /* 0x0c0fe400078008ff */
[----:B------:R-:W-:Y:S01]  /*daa0*/  LEA R28, P1, R32, R60, 0x1 ;  /* 0x0000003c201c7211 */ /* 0x000fe200078208ff */
[----:B------:R-:W-:Y:S01]  /*dab0*/  IMAD R47, R54, 0x2, R45 ;  /* 0x00000002362f7824 */ /* 0x000fe200078e022d */
[----:B------:R-:W-:-:S02]  /*dac0*/  LEA.HI.X.SX32 R23, R29, R64, 0x1, P0 ;  /* 0x000000401d177211 */ /* 0x000fc400000f0eff */
[C---:B------:R-:W-:Y:S02]  /*dad0*/  LEA R26, P0, R31.reuse, R60, 0x1 ;  /* 0x0000003c1f1a7211 */ /* 0x040fe400078008ff */
[----:B-1----:R-:W-:Y:S02]  /*dae0*/  LEA R49, R54, R47, 0x1 ;  /* 0x0000002f36317211 */ /* 0x002fe400078e08ff */
[-C--:B------:R-:W-:Y:S02]  /*daf0*/  LEA.HI.X.SX32 R27, R31, R64.reuse, 0x1, P0 ;  /* 0x000000401f1b7211 */ /* 0x080fe400000f0eff */
[----:B------:R-:W-:Y:S01]  /*db00*/  LEA.HI.X.SX32 R29, R32, R64, 0x1, P1 ;  /* 0x00000040201d7211 */ /* 0x000fe200008f0eff */
[C---:B------:R-:W-:Y:S01]  /*db10*/  IMAD R51, R54.reuse, 0x2, R49 ;  /* 0x0000000236337824 */ /* 0x040fe200078e0231 */
[-C--:B------:R-:W-:Y:S02]  /*db20*/  LEA R30, P0, R33, R60.reuse, 0x1 ;  /* 0x0000003c211e7211 */ /* 0x080fe400078008ff */
[----:B------:R-:W-:Y:S01]  /*db30*/  LEA R32, P1, R35, R60, 0x1 ;  /* 0x0000003c23207211 */ /* 0x000fe200078208ff */
[----:B------:R-:W-:Y:S01]  /*db40*/  IMAD R53, R54, 0x2, R51 ;  /* 0x0000000236357824 */ /* 0x000fe200078e0233 */
[----:B------:R-:W-:-:S02]  /*db50*/  PRMT R66, R8, 0x7632, R66 ;  /* 0x0000763208427816 */ /* 0x000fc40000000042 */
[-C--:B------:R-:W-:Y:S01]  /*db60*/  LEA.HI.X.SX32 R31, R33, R64.reuse, 0x1, P0 ;  /* 0x00000040211f7211 */ /* 0x080fe200000f0eff */
[----:B------:R-:W-:Y:S01]  /*db70*/  IMAD R55, R54, 0x2, R53 ;  /* 0x0000000236377824 */ /* 0x000fe200078e0235 */
[-C--:B------:R-:W-:Y:S01]  /*db80*/  LEA.HI.X.SX32 R33, R35, R64.reuse, 0x1, P1 ;  /* 0x0000004023217211 */ /* 0x080fe200008f0eff */
[----:B------:R-:W-:Y:S01]  /*db90*/  STG.E.U16 desc[UR28][R18.64], R66 ;  /* 0x0000004212007986 */ /* 0x000fe2000c10151c */
[----:B------:R-:W-:Y:S01]  /*dba0*/  LEA.HI.X.SX32 R35, R36, R64, 0x1, P2 ;  /* 0x0000004024237211 */ /* 0x000fe200010f0eff */
[----:B------:R-:W-:Y:S01]  /*dbb0*/  IMAD R57, R54, 0x2, R55 ;  /* 0x0000000236397824 */ /* 0x000fe200078e0237 */
[-C--:B------:R-:W-:Y:S01]  /*dbc0*/  LEA R36, P0, R37, R60.reuse, 0x1 ;  /* 0x0000003c25247211 */ /* 0x080fe200078008ff */
[----:B------:R0:W-:Y:S01]  /*dbd0*/  STG.E.U16 desc[UR28][R2.64], R9 ;  /* 0x0000000902007986 */ /* 0x0001e2000c10151c */
[-C--:B------:R-:W-:Y:S02]  /*dbe0*/  LEA R38, P1, R39, R60.reuse, 0x1 ;  /* 0x0000003c27267211 */ /* 0x080fe400078208ff */
[----:B------:R-:W-:-:S02]  /*dbf0*/  LEA R40, P2, R41, R60, 0x1 ;  /* 0x0000003c29287211 */ /* 0x000fc400078408ff */
[----:B---3--:R-:W-:Y:S02]  /*dc00*/  PRMT R17, R9, 0x7632, R17 ;  /* 0x0000763209117816 */ /* 0x008fe40000000011 */
[-C--:B------:R-:W-:Y:S02]  /*dc10*/  LEA.HI.X.SX32 R37, R37, R64.reuse, 0x1, P0 ;  /* 0x0000004025257211 */ /* 0x080fe400000f0eff */
[----:B------:R-:W-:Y:S01]  /*dc20*/  LEA.HI.X.SX32 R39, R39, R64, 0x1, P1 ;  /* 0x0000004027277211 */ /* 0x000fe200008f0eff */
[----:B------:R1:W-:Y:S01]  /*dc30*/  STG.E.U16 desc[UR28][R20.64], R17 ;  /* 0x0000001114007986 */ /* 0x0003e2000c10151c */
[----:B------:R-:W-:Y:S02]  /*dc40*/  LEA R42, P0, R43, R60, 0x1 ;  /* 0x0000003c2b2a7211 */ /* 0x000fe400078008ff */
[----:B0-----:R-:W-:Y:S01]  /*dc50*/  PRMT R3, R10, 0x7632, R3 ;  /* 0x000076320a037816 */ /* 0x001fe20000000003 */
[----:B------:R-:W-:Y:S01]  /*dc60*/  STG.E.U16 desc[UR28][R22.64], R10 ;  /* 0x0000000a16007986 */ /* 0x000fe2000c10151c */
[----:B------:R-:W-:-:S02]  /*dc70*/  LEA.HI.X.SX32 R41, R41, R64, 0x1, P2 ;  /* 0x0000004029297211 */ /* 0x000fc400010f0eff */
[-C--:B------:R-:W-:Y:S01]  /*dc80*/  LEA R44, P1, R45, R60.reuse, 0x1 ;  /* 0x0000003c2d2c7211 */ /* 0x080fe200078208ff */
[----:B------:R0:W-:Y:S01]  /*dc90*/  STG.E.U16 desc[UR28][R24.64], R3 ;  /* 0x0000000318007986 */ /* 0x0001e2000c10151c */
[----:B------:R-:W-:Y:S02]  /*dca0*/  PRMT R19, R11, 0x7632, R19 ;  /* 0x000076320b137816 */ /* 0x000fe40000000013 */
[----:B------:R-:W-:Y:S01]  /*dcb0*/  LEA R46, P2, R47, R60, 0x1 ;  /* 0x0000003c2f2e7211 */ /* 0x000fe200078408ff */
[----:B------:R3:W-:Y:S01]  /*dcc0*/  STG.E.U16 desc[UR28][R26.64], R11 ;  /* 0x0000000b1a007986 */ /* 0x0007e2000c10151c */
[----:B------:R-:W-:Y:S02]  /*dcd0*/  LEA R59, R54, R57, 0x1 ;  /* 0x00000039363b7211 */ /* 0x000fe400078e08ff */
[----:B-1----:R-:W-:Y:S01]  /*dce0*/  PRMT R21, R4, 0x7632, R21 ;  /* 0x0000763204157816 */ /* 0x002fe20000000015 */
[----:B------:R1:W-:Y:S01]  /*dcf0*/  STG.E.U16 desc[UR28][R28.64], R19 ;  /* 0x000000131c007986 */ /* 0x0003e2000c10151c */
[-C--:B------:R-:W-:Y:S01]  /*dd00*/  LEA.HI.X.SX32 R43, R43, R64.reuse, 0x1, P0 ;  /* 0x000000402b2b7211 */ /* 0x080fe200000f0eff */
[----:B------:R-:W-:Y:S01]  /*dd10*/  IMAD R61, R54, 0x2, R59 ;  /* 0x00000002363d7824 */ /* 0x000fe200078e023b */
[----:B------:R-:W-:Y:S01]  /*dd20*/  LEA.HI.X.SX32 R45, R45, R64, 0x1, P1 ;  /* 0x000000402d2d7211 */ /* 0x000fe200008f0eff */
[----:B------:R-:W-:Y:S01]  /*dd30*/  STG.E.U16 desc[UR28][R30.64], R4 ;  /* 0x000000041e007986 */ /* 0x000fe2000c10151c */
[----:B------:R-:W-:Y:S01]  /*dd40*/  LEA R48, P0, R49, R60, 0x1 ;  /* 0x0000003c31307211 */ /* 0x000fe200078008ff */
[----:B0-----:R-:W-:Y:S01]  /*dd50*/  IMAD.SHL.U32 R3, R67, 0x4, RZ ;  /* 0x0000000443037824 */ /* 0x001fe200078e00ff */
[----:B------:R-:W-:Y:S01]  /*dd60*/  PRMT R18, R5, 0x7632, R18 ;  /* 0x0000763205127816 */ /* 0x000fe20000000012 */
[----:B------:R-:W-:Y:S01]  /*dd70*/  STG.E.U16 desc[UR28][R32.64], R21 ;  /* 0x0000001520007986 */ /* 0x000fe2000c10151c */
[----:B------:R-:W-:-:S02]  /*dd80*/  LEA.HI.X.SX32 R47, R47, R64, 0x1, P2 ;  /* 0x000000402f2f7211 */ /* 0x000fc400010f0eff */
[-C--:B------:R-:W-:Y:S01]  /*dd90*/  LEA R50, P1, R51, R60.reuse, 0x1 ;  /* 0x0000003c33327211 */ /* 0x080fe200078208ff */
[----:B------:R-:W-:Y:S01]  /*dda0*/  STG.E.U16 desc[UR28][R34.64], R5 ;  /* 0x0000000522007986 */ /* 0x000fe2000c10151c */
[----:B------:R-:W-:Y:S02]  /*ddb0*/  LEA R52, P2, R53, R60, 0x1 ;  /* 0x0000003c35347211 */ /* 0x000fe400078408ff */
[----:B------:R-:W-:Y:S01]  /*ddc0*/  PRMT R20, R6, 0x7632, R20 ;  /* 0x0000763206147816 */ /* 0x000fe20000000014 */
[----:B------:R-:W-:Y:S01]  /*ddd0*/  STG.E.U16 desc[UR28][R36.64], R18 ;  /* 0x0000001224007986 */ /* 0x000fe2000c10151c */
[-C--:B------:R-:W-:Y:S02]  /*dde0*/  LEA.HI.X.SX32 R49, R49, R64.reuse, 0x1, P0 ;  /* 0x0000004031317211 */ /* 0x080fe400000f0eff */
[----:B------:R-:W-:Y:S01]  /*ddf0*/  PRMT R22, R7, 0x7632, R22 ;  /* 0x0000763207167816 */ /* 0x000fe20000000016 */
[----:B------:R-:W-:Y:S01]  /*de00*/  STG.E.U16 desc[UR28][R38.64], R6 ;  /* 0x0000000626007986 */ /* 0x000fe2000c10151c */
[----:B------:R-:W-:-:S02]  /*de10*/  LEA.HI.X.SX32 R51, R51, R64, 0x1, P1 ;  /* 0x0000004033337211 */ /* 0x000fc400008f0eff */
[----:B------:R-:W-:Y:S01]  /*de20*/  LEA R54, P0, R55, R60, 0x1 ;  /* 0x0000003c37367211 */ /* 0x000fe200078008ff */
[----:B------:R-:W-:Y:S01]  /*de30*/  STG.E.U16 desc[UR28][R40.64], R20 ;  /* 0x0000001428007986 */ /* 0x000fe2000c10151c */
[----:B------:R-:W-:Y:S02]  /*de40*/  LEA.HI.X.SX32 R53, R53, R64, 0x1, P2 ;  /* 0x0000004035357211 */ /* 0x000fe400010f0eff */
[-C--:B------:R-:W-:Y:S01]  /*de50*/  LEA R56, P1, R57, R60.reuse, 0x1 ;  /* 0x0000003c39387211 */ /* 0x080fe200078208ff */
[----:B------:R0:W-:Y:S01]  /*de60*/  STG.E.U16 desc[UR28][R42.64], R7 ;  /* 0x000000072a007986 */ /* 0x0001e2000c10151c */
[----:B--2---:R-:W-:Y:S02]  /*de70*/  PRMT R24, R12, 0x7632, R24 ;  /* 0x000076320c187816 */ /* 0x004fe40000000018 */
[-C--:B------:R-:W-:Y:S01]  /*de80*/  LEA R58, P2, R59, R60.reuse, 0x1 ;  /* 0x0000003c3b3a7211 */ /* 0x080fe200078408ff */
[----:B------:R-:W-:Y:S01]  /*de90*/  STG.E.U16 desc[UR28][R44.64], R22 ;  /* 0x000000162c007986 */ /* 0x000fe2000c10151c */
[----:B------:R-:W-:-:S02]  /*dea0*/  LEA R60, P3, R61, R60, 0x1 ;  /* 0x0000003c3d3c7211 */ /* 0x000fc400078608ff */
[----:B---3--:R-:W-:Y:S01]  /*deb0*/  PRMT R26, R13, 0x7632, R26 ;  /* 0x000076320d1a7816 */ /* 0x008fe2000000001a */
[----:B------:R-:W-:Y:S01]  /*dec0*/  STG.E.U16 desc[UR28][R46.64], R12 ;  /* 0x0000000c2e007986 */ /* 0x000fe2000c10151c */
[-C--:B------:R-:W-:Y:S02]  /*ded0*/  LEA.HI.X.SX32 R55, R55, R64.reuse, 0x1, P0 ;  /* 0x0000004037377211 */ /* 0x080fe400000f0eff */
[-C--:B------:R-:W-:Y:S01]  /*dee0*/  LEA.HI.X.SX32 R57, R57, R64.reuse, 0x1, P1 ;  /* 0x0000004039397211 */ /* 0x080fe200008f0eff */
[----:B------:R-:W-:Y:S01]  /*def0*/  STG.E.U16 desc[UR28][R48.64], R24 ;  /* 0x0000001830007986 */ /* 0x000fe2000c10151c */
[----:B-1----:R-:W-:Y:S01]  /*df00*/  PRMT R28, R14, 0x7632, R28 ;  /* 0x000076320e1c7816 */ /* 0x002fe2000000001c */
[----:B0-----:R-:W0:Y:S01]  /*df10*/  LDC.64 R6, c[0x0][0x3a0] ;  /* 0x0000e800ff067b82 */ /* 0x001e220000000a00 */
[-C--:B------:R-:W-:Y:S01]  /*df20*/  LEA.HI.X.SX32 R59, R59, R64.reuse, 0x1, P2 ;  /* 0x000000403b3b7211 */ /* 0x080fe200010f0eff */
[----:B------:R-:W-:Y:S01]  /*df30*/  STG.E.U16 desc[UR28][R50.64], R13 ;  /* 0x0000000d32007986 */ /* 0x000fe2000c10151c */
[----:B------:R-:W-:-:S02]  /*df40*/  LEA.HI.X.SX32 R61, R61, R64, 0x1, P3 ;  /* 0x000000403d3d7211 */ /* 0x000fc400018f0eff */
[----:B------:R-:W-:Y:S01]  /*df50*/  PRMT R30, R15, 0x7632, R30 ;  /* 0x000076320f1e7816 */ /* 0x000fe2000000001e */
[----:B------:R-:W-:Y:S01]  /*df60*/  STG.E.U16 desc[UR28][R52.64], R26 ;  /* 0x0000001a34007986 */ /* 0x000fe2000c10151c */
[----:B------:R-:W-:Y:S01]  /*df70*/  LOP3.LUT R4, R0, 0xf0, RZ, 0xc0, !PT ;  /* 0x000000f000047812 */ /* 0x000fe200078ec0ff */
[----:B------:R-:W-:Y:S01]  /*df80*/  IMAD.HI R0, R67, 0x4, RZ ;  /* 0x0000000443007827 */ /* 0x000fe200078e02ff */
[----:B------:R-:W-:Y:S01]  /*df90*/  ISETP.GE.U32.AND P0, PT, R65, 0x40, PT ;  /* 0x000000404100780c */ /* 0x000fe20003f06070 */
[----:B------:R-:W-:Y:S04]  /*dfa0*/  STG.E.U16 desc[UR28][R54.64], R14 ;  /* 0x0000000e36007986 */ /* 0x000fe8000c10151c */
[----:B------:R-:W-:Y:S04]  /*dfb0*/  STG.E.U16 desc[UR28][R56.64], R28 ;  /* 0x0000001c38007986 */ /* 0x000fe8000c10151c */
[----:B------:R-:W-:Y:S04]  /*dfc0*/  STG.E.U16 desc[UR28][R58.64], R15 ;  /* 0x0000000f3a007986 */ /* 0x000fe8000c10151c */
[----:B------:R-:W-:Y:S01]  /*dfd0*/  STG.E.U16 desc[UR28][R60.64], R30 ;  /* 0x0000001e3c007986 */ /* 0x000fe2000c10151c */
[----:B------:R-:W-:Y:S01]  /*dfe0*/  BAR.SYNC.DEFER_BLOCKING 0x0 ;  /* 0x0000000000007b1d */ /* 0x000fe20000010000 */
[----:B0-----:R-:W-:-:S04]  /*dff0*/  IADD3 R2, P1, P2, R3, UR6, R6 ;  /* 0x0000000603027c10 */ /* 0x001fc8000fa3e006 */
[----:B------:R-:W-:Y:S01]  /*e000*/  IADD3.X R3, PT, PT, R0, UR5, R7, P1, P2 ;  /* 0x0000000500037c10 */ /* 0x000fe20008fe4407 */
[----:B------:R-:W-:Y:S02]  /*e010*/  STSM.16.M88 [R63], R62 ;  /* 0x0000003e3f007844 */ /* 0x000fe40000000000 */
[----:B------:R-:W-:Y:S06]  /*e020*/  BAR.SYNC.DEFER_BLOCKING 0x0 ;  /* 0x0000000000007b1d */ /* 0x000fec0000010000 */
[----:B------:R-:W0:Y:S04]  /*e030*/  LDSM.16.M88 R5, [R4+UR16] ;  /* 0x000000100405783b */ /* 0x000e280008000000 */
[----:B0-----:R0:W-:Y:S01]  /*e040*/  @!P0 STG.E desc[UR28][R2.64], R5 ;  /* 0x0000000502008986 */ /* 0x0011e2000c10191c */
[----:B------:R-:W-:Y:S06]  /*e050*/  BAR.SYNC.DEFER_BLOCKING 0x0 ;  /* 0x0000000000007b1d */ /* 0x000fec0000010000 */
[----:B------:R-:W-:Y:S05]  /*e060*/  BRA.U UP0, `(.L_x_20) ;  /* 0x0000000100a07547 */ /* 0x000fea000b800000 */
[----:B------:R-:W1:Y:S01]  /*e070*/  S2UR UR5, SR_CgaCtaId ;  /* 0x00000000000579c3 */ /* 0x000e620000008800 */
[----:B------:R-:W-:Y:S01]  /*e080*/  NOP ;  /* 0x0000000000007918 */ /* 0x000fe20000000000 */
[----:B------:R-:W-:Y:S01]  /*e090*/  UMOV UR4, 0x50 ;  /* 0x0000005000047882 */ /* 0x000fe20000000000 */
[----:B------:R-:W-:Y:S02]  /*e0a0*/  IMAD.U32 R0, RZ, RZ, UR17 ;  /* 0x00000011ff007e24 */ /* 0x000fe4000f8e00ff */
[----:B0-----:R-:W-:Y:S02]  /*e0b0*/  HFMA2 R3, -RZ, RZ, 0, 8.94069671630859375e-07 ;  /* 0x0000000fff037431 */ /* 0x001fe400000001ff */
[----:B------:R-:W-:Y:S01]  /*e0c0*/  IMAD.MOV.U32 R7, RZ, RZ, 0x1 ;  /* 0x00000001ff077424 */ /* 0x000fe200078e00ff */
[----:B------:R-:W-:-:S04]  /*e0d0*/  LOP3.LUT R0, R0, 0xffff, RZ, 0xc0, !PT ;  /* 0x0000ffff00007812 */ /* 0x000fc800078ec0ff */
[----:B------:R-:W-:-:S05]  /*e0e0*/  SHF.R.U32.HI R0, RZ, 0x5, R0 ;  /* 0x00000005ff007819 */ /* 0x000fca0000011600 */
[----:B------:R-:W-:Y:S01]  /*e0f0*/  VIADD R2, R0, 0x10 ;  /* 0x0000001000027836 */ /* 0x000fe20000000000 */
[----:B------:R-:W-:Y:S01]  /*e100*/  SHF.L.U32 R0, R3, R0, RZ ;  /* 0x0000000003007219 */ /* 0x000fe200000006ff */
[----:B-1----:R-:W-:-:S03]  /*e110*/  ULEA UR6, UR5, UR4, 0x18 ;  /* 0x0000000405067291 */ /* 0x002fc6000f8ec0ff */
[----:B------:R-:W-:-:S04]  /*e120*/  SHF.L.U32 R3, R7, R2, RZ ;  /* 0x0000000207037219 */ /* 0x000fc800000006ff */
[----:B------:R-:W-:Y:S02]  /*e130*/  LOP3.LUT R0, R3, R0, RZ, 0xfc, !PT ;  /* 0x0000000003007212 */ /* 0x000fe400078efcff */
[----:B------:R-:W0:Y:S02]  /*e140*/  LDS R5, [UR6] ;  /* 0x00000006ff057984 */ /* 0x000e240008000800 */
[C---:B------:R-:W-:Y:S02]  /*e150*/  LOP3.LUT R2, R0.reuse, 0xffff, RZ, 0xc0, !PT ;  /* 0x0000ffff00027812 */ /* 0x040fe400078ec0ff */
[----:B0-----:R-:W-:-:S04]  /*e160*/  LOP3.LUT R3, R0, 0xffff, R5, 0x80, !PT ;  /* 0x0000ffff00037812 */ /* 0x001fc800078e8005 */
[----:B------:R-:W-:-:S13]  /*e170*/  ISETP.NE.AND P0, PT, R3, R2, PT ;  /* 0x000000020300720c */ /* 0x000fda0003f05270 */
[----:B------:R-:W-:Y:S05]  /*e180*/  @P0 BRA `(.L_x_21) ;  /* 0x0000000000500947 */ /* 0x000fea0003800000 */
[----:B------:R-:W-:Y:S02]  /*e190*/  SHF.R.U32.HI R5, RZ, 0x10, R5 ;  /* 0x00000010ff057819 */ /* 0x000fe40000011605 */
[----:B------:R-:W-:-:S04]  /*e1a0*/  SHF.R.U32.HI R2, RZ, 0x10, R0 ;  /* 0x00000010ff027819 */ /* 0x000fc80000011600 */
[----:B------:R-:W-:-:S04]  /*e1b0*/  LOP3.LUT R5, R5, R2, RZ, 0xc0, !PT ;  /* 0x0000000205057212 */ /* 0x000fc800078ec0ff */
[----:B------:R-:W-:-:S13]  /*e1c0*/  ISETP.NE.AND P0, PT, R5, R2, PT ;  /* 0x000000020500720c */ /* 0x000fda0003f05270 */
[----:B------:R-:W-:Y:S05]  /*e1d0*/  @P0 BRA `(.L_x_22) ;  /* 0x0000000000300947 */ /* 0x000fea0003800000 */
[----:B------:R-:W-:Y:S01]  /*e1e0*/  R2UR UR4, R0 ;  /* 0x00000000000472ca */ /* 0x000fe200000e0000 */
[----:B------:R-:W-:Y:S01]  /*e1f0*/  VOTEU.ANY UR5, UPT, PT ;  /* 0x0000000000057886 */ /* 0x000fe200038e0100 */
[----:B------:R-:W0:Y:S01]  /*e200*/  S2R R0, SR_LANEID ;  /* 0x0000000000007919 */ /* 0x000e220000000000 */
[----:B------:R-:W-:-:S10]  /*e210*/  UFLO.U32 UR5, UR5 ;  /* 0x00000005000572bd */ /* 0x000fd400080e0000 */
[----:B------:R-:W-:-:S06]  /*e220*/  ULOP3.LUT UR4, URZ, UR4, URZ, 0x33, !UPT ;  /* 0x00000004ff047292 */ /* 0x000fcc000f8e33ff */
[----:B------:R-:W-:-:S04]  /*e230*/  IMAD.U32 R2, RZ, RZ, UR4 ;  /* 0x00000004ff027e24 */ /* 0x000fc8000f8e00ff */
[----:B------:R-:W1:Y:S02]  /*e240*/  REDUX UR7, R2 ;  /* 0x00000000020773c4 */ /* 0x000e640000000000 */
[----:B------:R2:W-:Y:S01]  /*e250*/  UTCATOMSWS.AND URZ, UR4 ;  /* 0x0000000400ff79e3 */ /* 0x0005e20008000000 */
[----:B0-----:R-:W-:Y:S01]  /*e260*/  ISETP.EQ.U32.AND P0, PT, R0, UR5, PT ;  /* 0x0000000500007c0c */ /* 0x001fe2000bf02070 */
[----:B-1----:R-:W-:-:S12]  /*e270*/  IMAD.U32 R0, RZ, RZ, UR7 ;  /* 0x00000007ff007e24 */ /* 0x002fd8000f8e00ff */
[----:B------:R2:W-:Y:S01]  /*e280*/  @P0 ATOMS.AND RZ, [UR6], R0 ;  /* 0x00000000ffff098c */ /* 0x0005e2000a800006 */
[----:B------:R-:W-:Y:S05]  /*e290*/  BRA `(.L_x_20) ;  /* 0x0000000000147947 */ /* 0x000fea0003800000 */
.L_x_22:
[----:B------:R-:W-:-:S07]  /*e2a0*/  MOV R2, 0xe2c0 ;  /* 0x0000e2c000027802 */ /* 0x000fce0000000f00 */
[----:B------:R-:W-:Y:S05]  /*e2b0*/  CALL.REL.NOINC `($__internal_0_$__cuda_sm10x_tcgen05_guardrail_trap_col_being_dealloced_not_returned_by_alloc) ;  /* 0x0000000000487944 */ /* 0x000fea0003c00000 */
[----:B------:R-:W-:Y:S05]  /*e2c0*/  BRA `(.L_x_20) ;  /* 0x0000000000087947 */ /* 0x000fea0003800000 */
.L_x_21:
[----:B------:R-:W-:-:S07]  /*e2d0*/  MOV R2, 0xe2f0 ;  /* 0x0000e2f000027802 */ /* 0x000fce0000000f00 */
[----:B------:R-:W-:Y:S05]  /*e2e0*/  CALL.REL.NOINC `($__internal_2_$__cuda_sm10x_tcgen05_guardrail_trap_unallocated_columns_being_dealloced) ;  /* 0x0000000000547944 */ /* 0x000fea0003c00000 */
.L_x_20:
[----:B------:R-:W-:Y:S01]  /*e2f0*/  NOP ;  /* 0x0000000000007918 */ /* 0x000fe20000000000 */
[----:B--2---:R-:W-:Y:S05]  /*e300*/  EXIT ;  /* 0x000000000000794d */ /* 0x004fea0003800000 */
.L_x_8:
[----:B------:R-:W1:Y:S02]  /*e310*/  SYNCS.PHASECHK.TRANS64.TRYWAIT P4, [UR16+0x4000], RZ ;  /* 0x004000ffff0075a7 */ /* 0x000e640008081110 */
[----:B-1----:R-:W-:Y:S05]  /*e320*/  @!P4 BRA `(.L_x_8) ;  /* 0xfffffffc00f8c947 */ /* 0x002fea000383ffff */
[----:B------:R-:W-:Y:S05]  /*e330*/  BRA `(.L_x_7) ;  /* 0xffffff5000e87947 */ /* 0x000fea000383ffff */
.L_x_14:
[----:B------:R-:W1:Y:S02]  /*e340*/  SYNCS.PHASECHK.TRANS64.TRYWAIT P2, [UR16+0xe010], RZ ;  /* 0x00e010ffff0075a7 */ /* 0x000e640008041110 */
[----:B-1----:R-:W-:Y:S05]  /*e350*/  @!P2 BRA `(.L_x_14) ;  /* 0xfffffffc00f8a947 */ /* 0x002fea000383ffff */
[----:B------:R-:W-:Y:S05]  /*e360*/  BRA `(.L_x_23) ;  /* 0xffffffac00147947 */ /* 0x000fea000383ffff */
.L_x_15:
[----:B------:R-:W-:-:S04]  /*e370*/  MOV R39, UR6 ;  /* 0x0000000600277c02 */ /* 0x000fc80008000f00 */
[----:B------:R-:W0:Y:S02]  /*e380*/  SYNCS.PHASECHK.TRANS64.TRYWAIT P1, [UR19], R39 ;  /* 0x00000027ff0075a7 */ /* 0x000e240008021113 */
[----:B0-----:R-:W-:Y:S05]  /*e390*/  @!P1 BRA `(.L_x_15) ;  /* 0xfffffffc00f49947 */ /* 0x001fea000383ffff */
[----:B------:R-:W-:Y:S05]  /*e3a0*/  BRA `(.L_x_24) ;  /* 0xffffffd000b87947 */ /* 0x000fea000383ffff */
.L_x_19:
[----:B------:R-:W0:Y:S02]  /*e3b0*/  SYNCS.PHASECHK.TRANS64.TRYWAIT P3, [UR19], R0 ;  /* 0x00000000ff0075a7 */ /* 0x000e240008061113 */
[----:B0-----:R-:W-:Y:S05]  /*e3c0*/  @!P3 BRA `(.L_x_19) ;  /* 0xfffffffc00f8b947 */ /* 0x001fea000383ffff */
[----:B------:R-:W-:Y:S05]  /*e3d0*/  BRA `(.L_x_18) ;  /* 0xffffffe400847947 */ /* 0x000fea000383ffff */
        .weak           $__internal_0_$__cuda_sm10x_tcgen05_guardrail_trap_col_being_dealloced_not_returned_by_alloc
        .type           $__internal_0_$__cuda_sm10x_tcgen05_guardrail_trap_col_being_dealloced_not_returned_by_alloc,@function
        .size           $__internal_0_$__cuda_sm10x_tcgen05_guardrail_trap_col_being_dealloced_not_returned_by_alloc,($__internal_1_$__cuda_sm10x_tcgen05_guardrail_trap_phase_invalid_during_alloc - $__internal_0_$__cuda_sm10x_tcgen05_guardrail_trap_col_being_dealloced_not_returned_by_alloc)
$__internal_0_$__cuda_sm10x_tcgen05_guardrail_trap_col_being_dealloced_not_returned_by_alloc:
[----:B------:R-:W-:Y:S05]  /*e3e0*/  BPT.TRAP 0x1 ;  /* 0x000000040000795c */ /* 0x000fea0000300000 */
[----:B------:R-:W-:-:S04]  /*e3f0*/  IMAD.MOV.U32 R3, RZ, RZ, 0x0 ;  /* 0x00000000ff037424 */ /* 0x000fc800078e00ff */
[----:B------:R-:W-:Y:S05]  /*e400*/  RET.REL.NODEC R2 `(attn_fwd) ;  /* 0xffffff1802fc7950 */ /* 0x000fea0003c3ffff */
        .weak           $__internal_1_$__cuda_sm10x_tcgen05_guardrail_trap_phase_invalid_during_alloc
        .type           $__internal_1_$__cuda_sm10x_tcgen05_guardrail_trap_phase_invalid_during_alloc,@function
        .size           $__internal_1_$__cuda_sm10x_tcgen05_guardrail_trap_phase_invalid_during_alloc,($__internal_2_$__cuda_sm10x_tcgen05_guardrail_trap_unallocated_columns_being_dealloced - $__internal_1_$__cuda_sm10x_tcgen05_guardrail_trap_phase_invalid_during_alloc)
$__internal_1_$__cuda_sm10x_tcgen05_guardrail_trap_phase_invalid_during_alloc:
[----:B------:R-:W-:Y:S05]  /*e410*/  BPT.TRAP 0x1 ;  /* 0x000000040000795c */ /* 0x000fea0000300000 */
[----:B------:R-:W-:-:S04]  /*e420*/  IMAD.MOV.U32 R3, RZ, RZ, 0x0 ;  /* 0x00000000ff037424 */ /* 0x000fc800078e00ff */
[----:B------:R-:W-:Y:S05]  /*e430*/  RET.REL.NODEC R2 `(attn_fwd) ;  /* 0xffffff1802f07950 */ /* 0x000fea0003c3ffff */
        .weak           $__internal_2_$__cuda_sm10x_tcgen05_guardrail_trap_unallocated_columns_being_dealloced
        .type           $__internal_2_$__cuda_sm10x_tcgen05_guardrail_trap_unallocated_columns_being_dealloced,@function
        .size           $__internal_2_$__cuda_sm10x_tcgen05_guardrail_trap_unallocated_columns_being_dealloced,(.L_x_28 - $__internal_2_$__cuda_sm10x_tcgen05_guardrail_trap_unallocated_columns_being_dealloced)
$__internal_2_$__cuda_sm10x_tcgen05_guardrail_trap_unallocated_columns_being_dealloced:
[----:B------:R-:W-:Y:S05]  /*e440*/  BPT.TRAP 0x1 ;  /* 0x000000040000795c */ /* 0x000fea0000300000 */
[----:B------:R-:W-:-:S04]  /*e450*/  IMAD.MOV.U32 R3, RZ, RZ, 0x0 ;  /* 0x00000000ff037424 */ /* 0x000fc800078e00ff */
[----:B------:R-:W-:Y:S05]  /*e460*/  RET.REL.NODEC R2 `(attn_fwd) ;  /* 0xffffff1802e47950 */ /* 0x000fea0003c3ffff */
.L_x_25:
[----:B------:R-:W-:-:S00]  /*e470*/  BRA `(.L_x_25) ;  /* 0xfffffffc00fc7947 */ /* 0x000fc0000383ffff */
[----:B------:R-:W-:-:S00]  /*e480*/  NOP ;  /* 0x0000000000007918 */ /* 0x000fc00000000000 */
[----:B------:R-:W-:-:S00]  /*e490*/  NOP ;  /* 0x0000000000007918 */ /* 0x000fc00000000000 */
[----:B------:R-:W-:-:S00]  /*e4a0*/  NOP ;  /* 0x0000000000007918 */ /* 0x000fc00000000000 */
[----:B------:R-:W-:-:S00]  /*e4b0*/  NOP ;  /* 0x0000000000007918 */ /* 0x000fc00000000000 */
[----:B------:R-:W-:-:S00]  /*e4c0*/  NOP ;  /* 0x0000000000007918 */ /* 0x000fc00000000000 */
[----:B------:R-:W-:-:S00]  /*e4d0*/  NOP ;  /* 0x0000000000007918 */ /* 0x000fc00000000000 */
[----:B------:R-:W-:-:S00]  /*e4e0*/  NOP ;  /* 0x0000000000007918 */ /* 0x000fc00000000000 */
[----:B------:R-:W-:-:S00]  /*e4f0*/  NOP ;  /* 0x0000000000007918 */ /* 0x000fc00000000000 */
.L_x_28:


//--------------------- .nv.global.init           --------------------------
	.section	.nv.global.init,"aw",@progbits
.nv.global.init:
	.type		_$_str,@object
	.size		_$_str,(.L_3 - _$_str)
_$_str:
        /*0000*/ 	.byte	0x5f, 0x5f, 0x43, 0x55, 0x44, 0x41, 0x5f, 0x46, 0x54, 0x5a, 0x00
.L_3:


//--------------------- .nv.shared.attn_fwd       --------------------------
	.section	.nv.shared.attn_fwd,"aw",@nobits
	.sectionflags	@""
	.align	16
	.zero		1024


//--------------------- .nv.shared.reserved.0     --------------------------
	.section	.nv.shared.reserved.0,"aw",@nobits
	.align	8
	.weak		__nv_reservedSMEM_offset_0_alias
	.size		__nv_reservedSMEM_offset_0_alias, 0, 64
	.other		__nv_reservedSMEM_offset_0_alias,@"STO_CUDA_RESERVED_SHARED STV_DEFAULT"
__nv_reservedSMEM_offset_0_alias:
	.zero		0
.nv.shared.reserved.0:
	.zero		64
	.weak		__nv_reservedSMEM_allocation_phase
	.type		__nv_reservedSMEM_allocation_phase,@object
	.size		__nv_reservedSMEM_allocation_phase,(.L_0 - __nv_reservedSMEM_allocation_phase)
__nv_reservedSMEM_allocation_phase:
	.zero		1
.L_0:
	.zero		7
	.weak		__nv_reservedSMEM_devtool_atexit_pc
	.type		__nv_reservedSMEM_devtool_atexit_pc,@object
	.size		__nv_reservedSMEM_devtool_atexit_pc,(__nv_reservedSMEM_allocation_mask - __nv_reservedSMEM_devtool_atexit_pc)
__nv_reservedSMEM_devtool_atexit_pc:
	.zero		8
	.weak		__nv_reservedSMEM_allocation_mask
	.type		__nv_reservedSMEM_allocation_mask,@object
	.size		__nv_reservedSMEM_allocation_mask,(.L_2 - __nv_reservedSMEM_allocation_mask)
__nv_reservedSMEM_allocation_mask:
	.zero		4
.L_2:


//--------------------- .nv.constant0.attn_fwd    --------------------------
	.section	.nv.constant0.attn_fwd,"a",@progbits
	.sectionflags	@""
	.align	4
.nv.constant0.attn_fwd:
	.zero		1032


//--------------------- SYMBOLS --------------------------

	.type		.nv.reservedSmem.offset0,@object
	.size		.nv.reservedSmem.offset0,0x4
	.type		.nv.reservedSmem.cap,@object
	.size		.nv.reservedSmem.cap,0x4
